	.headerflags	@"EF_CUDA_TEXMODE_UNIFIED EF_CUDA_64BIT_ADDRESS EF_CUDA_ACCELERATORS EF_CUDA_SM90 EF_CUDA_VIRTUAL_SM(EF_CUDA_SM90)"
	.elftype	@"ET_EXEC"


//--------------------- .nv.info                  --------------------------
	.section	.nv.info,"",@"SHT_CUDA_INFO"
	.align	4


	//----- nvinfo : EIATTR_REGCOUNT
	.align		4
        /*0000*/ 	.byte	0x04, 0x2f
        /*0002*/ 	.short	(.L_1 - .L_0)
	.align		4
.L_0:
        /*0004*/ 	.word	index@(triton_mm)
        /*0008*/ 	.word	0x00000060


	//----- nvinfo : EIATTR_MIN_STACK_SIZE
	.align		4
.L_1:
        /*000c*/ 	.byte	0x04, 0x12
        /*000e*/ 	.short	(.L_3 - .L_2)
	.align		4
.L_2:
        /*0010*/ 	.word	index@(triton_mm)
        /*0014*/ 	.word	0x00000000


	//----- nvinfo : EIATTR_FRAME_SIZE
	.align		4
.L_3:
        /*0018*/ 	.byte	0x04, 0x11
        /*001a*/ 	.short	(.L_5 - .L_4)
	.align		4
.L_4:
        /*001c*/ 	.word	index@(triton_mm)
        /*0020*/ 	.word	0x00000000


	//----- nvinfo : EIATTR_MIN_STACK_SIZE
	.align		4
.L_5:
        /*0024*/ 	.byte	0x04, 0x12
        /*0026*/ 	.short	(.L_7 - .L_6)
	.align		4
.L_6:
        /*0028*/ 	.word	index@(triton_mm)
        /*002c*/ 	.word	0x00000000
.L_7:


//--------------------- .nv.info.triton_mm        --------------------------
	.section	.nv.info.triton_mm,"",@"SHT_CUDA_INFO"
	.sectionflags	@""
	.align	4


	//----- nvinfo : EIATTR_CUDA_API_VERSION
	.align		4
        /*0000*/ 	.byte	0x04, 0x37
        /*0002*/ 	.short	(.L_9 - .L_8)
.L_8:
        /*0004*/ 	.word	0x0000007c


	//----- nvinfo : EIATTR_KPARAM_INFO
	.align		4
.L_9:
        /*0008*/ 	.byte	0x04, 0x17
        /*000a*/ 	.short	(.L_11 - .L_10)
.L_10:
        /*000c*/ 	.word	0x00000000
        /*0010*/ 	.short	0x0005
        /*0012*/ 	.short	0x0024
        /*0014*/ 	.byte	0x00, 0xf0, 0x11, 0x00


	//----- nvinfo : EIATTR_KPARAM_INFO
	.align		4
.L_11:
        /*0018*/ 	.byte	0x04, 0x17
        /*001a*/ 	.short	(.L_13 - .L_12)
.L_12:
        /*001c*/ 	.word	0x00000000
        /*0020*/ 	.short	0x0004
        /*0022*/ 	.short	0x0020
        /*0024*/ 	.byte	0x00, 0xf0, 0x11, 0x00


	//----- nvinfo : EIATTR_KPARAM_INFO
	.align		4
.L_13:
        /*0028*/ 	.byte	0x04, 0x17
        /*002a*/ 	.short	(.L_15 - .L_14)
.L_14:
        /*002c*/ 	.word	0x00000000
        /*0030*/ 	.short	0x0003
        /*0032*/ 	.short	0x0018
        /*0034*/ 	.byte	0x00, 0xf0, 0x21, 0x00


	//----- nvinfo : EIATTR_KPARAM_INFO
	.align		4
.L_15:
        /*0038*/ 	.byte	0x04, 0x17
        /*003a*/ 	.short	(.L_17 - .L_16)
.L_16:
        /*003c*/ 	.word	0x00000000
        /*0040*/ 	.short	0x0002
        /*0042*/ 	.short	0x0010
        /*0044*/ 	.byte	0x00, 0xf0, 0x21, 0x00


	//----- nvinfo : EIATTR_KPARAM_INFO
	.align		4
.L_17:
        /*0048*/ 	.byte	0x04, 0x17
        /*004a*/ 	.short	(.L_19 - .L_18)
.L_18:
        /*004c*/ 	.word	0x00000000
        /*0050*/ 	.short	0x0001
        /*0052*/ 	.short	0x0008
        /*0054*/ 	.byte	0x00, 0xf0, 0x21, 0x00


	//----- nvinfo : EIATTR_KPARAM_INFO
	.align		4
.L_19:
        /*0058*/ 	.byte	0x04, 0x17
        /*005a*/ 	.short	(.L_21 - .L_20)
.L_20:
        /*005c*/ 	.word	0x00000000
        /*0060*/ 	.short	0x0000
        /*0062*/ 	.short	0x0000
        /*0064*/ 	.byte	0x00, 0xf0, 0x21, 0x00


	//----- nvinfo : EIATTR_SPARSE_MMA_MASK
	.align		4
.L_21:
        /*0068*/ 	.byte	0x03, 0x50
        /*006a*/ 	.short	0x0000


	//----- nvinfo : EIATTR_MAXREG_COUNT
	.align		4
        /*006c*/ 	.byte	0x03, 0x1b
        /*006e*/ 	.short	0x00ff


	//----- nvinfo : EIATTR_COOP_GROUP_MASK_REGIDS
	.align		4
        /*0070*/ 	.byte	0x04, 0x29
        /*0072*/ 	.short	(.L_23 - .L_22)


	//   ....[0]....
.L_22:
        /*0074*/ 	.word	0xffffffff


	//----- nvinfo : EIATTR_COOP_GROUP_INSTR_OFFSETS
	.align		4
.L_23:
        /*0078*/ 	.byte	0x04, 0x28
        /*007a*/ 	.short	(.L_25 - .L_24)


	//   ....[0]....
.L_24:
        /*007c*/ 	.word	0x00000e20


	//----- nvinfo : EIATTR_EXIT_INSTR_OFFSETS
	.align		4
.L_25:
        /*0080*/ 	.byte	0x04, 0x1c
        /*0082*/ 	.short	(.L_27 - .L_26)


	//   ....[0]....
.L_26:
        /*0084*/ 	.word	0x00000050


	//   ....[1]....
        /*0088*/ 	.word	0x00002770


	//   ....[2]....
        /*008c*/ 	.word	0x00002790


	//----- nvinfo : EIATTR_MAX_THREADS
	.align		4
.L_27:
        /*0090*/ 	.byte	0x04, 0x05
        /*0092*/ 	.short	(.L_29 - .L_28)
.L_28:
        /*0094*/ 	.word	0x00000080
        /*0098*/ 	.word	0x00000001
        /*009c*/ 	.word	0x00000001


	//----- nvinfo : EIATTR_CBANK_PARAM_SIZE
	.align		4
.L_29:
        /*00a0*/ 	.byte	0x03, 0x19
        /*00a2*/ 	.short	0x0028


	//----- nvinfo : EIATTR_PARAM_CBANK
	.align		4
        /*00a4*/ 	.byte	0x04, 0x0a
        /*00a6*/ 	.short	(.L_31 - .L_30)
	.align		4
.L_30:
        /*00a8*/ 	.word	index@(.nv.constant0.triton_mm)
        /*00ac*/ 	.short	0x0210
        /*00ae*/ 	.short	0x0028


	//----- nvinfo : EIATTR_SW_WAR
	.align		4
.L_31:
        /*00b0*/ 	.byte	0x04, 0x36
        /*00b2*/ 	.short	(.L_33 - .L_32)
.L_32:
        /*00b4*/ 	.word	0x00000008
.L_33:


//--------------------- .nv.callgraph             --------------------------
	.section	.nv.callgraph,"",@"SHT_CUDA_CALLGRAPH"
	.align	4
	.sectionentsize	8
	.align		4
        /*0000*/ 	.word	0x00000000
	.align		4
        /*0004*/ 	.word	0xffffffff
	.align		4
        /*0008*/ 	.word	0x00000000
	.align		4
        /*000c*/ 	.word	0xfffffffe
	.align		4
        /*0010*/ 	.word	0x00000000
	.align		4
        /*0014*/ 	.word	0xfffffffd
	.align		4
        /*0018*/ 	.word	0x00000000
	.align		4
        /*001c*/ 	.word	0xfffffffc


//--------------------- .text.triton_mm           --------------------------
	.section	.text.triton_mm,"ax",@progbits
	.sectionflags	@"SHF_BARRIERS=1"
	.align	128
        .global         triton_mm
        .type           triton_mm,@function
        .size           triton_mm,(.L_x_2 - triton_mm)
        .other          triton_mm,@"STO_CUDA_ENTRY STV_DEFAULT"
triton_mm:
.text.triton_mm:
[----:B------:R-:W1:Y:S02]  /*0000*/  LDC R1, c[0x0][0x28] ;  /* 0x00000a00ff017b82 */ /* 0x000e640000000800 */
[----:B------:R-:W2:Y:S02]  /*0010*/  LDC.64 R16, c[0x0][0x230] ;  /* 0x00008c00ff107b82 */ /* 0x000ea40000000a00 */
[----:B--2---:R-:W-:-:S04]  /*0020*/  IMAD.IADD R17, R17, 0x1, R16 ;  /* 0x0000000111117824 */ /* 0x004fc800078e0210 */
[----:B------:R-:W-:-:S05]  /*0030*/  IMAD R0, R17, 0xc00, RZ ;  /* 0x00000c0011007824 */ /* 0x000fca00078e02ff */
[----:B------:R-:W-:-:S13]  /*0040*/  ISETP.NE.AND P0, PT, R0, RZ, PT ;  /* 0x000000ff0000720c */ /* 0x000fda0003f05270 */
[----:B------:R-:W-:Y:S05]  /*0050*/  @!P0 EXIT ;  /* 0x000000000000894d */ /* 0x000fea0003800000 */
[----:B------:R-:W2:Y:S01]  /*0060*/  S2R R10, SR_CTAID.X ;  /* 0x00000000000a7919 */ /* 0x000ea20000002500 */
[----:B------:R-:W-:Y:S01]  /*0070*/  VIADD R0, R17, 0x3f ;  /* 0x0000003f11007836 */ /* 0x000fe20000000000 */
[----:B------:R-:W-:Y:S01]  /*0080*/  IABS R20, R17 ;  /* 0x0000001100147213 */ /* 0x000fe20000000000 */
[----:B------:R-:W3:Y:S01]  /*0090*/  S2UR UR14, SR_CgaCtaId ;  /* 0x00000000000e79c3 */ /* 0x000ee20000008800 */
[----:B------:R-:W-:Y:S01]  /*00a0*/  UMOV UR4, 0x400 ;  /* 0x0000040000047882 */ /* 0x000fe20000000000 */
[----:B------:R-:W-:Y:S01]  /*00b0*/  ULDC.64 UR18, c[0x0][0x208] ;  /* 0x0000820000127ab9 */ /* 0x000fe20000000a00 */
[----:B------:R-:W-:Y:S01]  /*00c0*/  SHF.R.S32.HI R3, RZ, 0x1f, R0 ;  /* 0x0000001fff037819 */ /* 0x000fe20000011400 */
[----:B------:R-:W4:Y:S01]  /*00d0*/  I2F.RP R9, R20 ;  /* 0x0000001400097306 */ /* 0x000f220000209400 */
[----:B------:R-:W-:Y:S01]  /*00e0*/  IMAD.MOV.U32 R92, RZ, RZ, -0x20 ;  /* 0xffffffe0ff5c7424 */ /* 0x000fe200078e00ff */
[----:B------:R-:W-:Y:S02]  /*00f0*/  CS2R R40, SRZ ;  /* 0x0000000000287805 */ /* 0x000fe4000001ff00 */
[----:B------:R-:W-:Y:S01]  /*0100*/  LEA.HI R3, R3, R0, RZ, 0x6 ;  /* 0x0000000003037211 */ /* 0x000fe200078f30ff */
[----:B------:R-:W5:Y:S01]  /*0110*/  LDC.64 R30, c[0x0][0x220] ;  /* 0x00008800ff1e7b82 */ /* 0x000f620000000a00 */
[----:B------:R-:W-:-:S02]  /*0120*/  CS2R R42, SRZ ;  /* 0x00000000002a7805 */ /* 0x000fc4000001ff00 */
[----:B------:R-:W-:Y:S02]  /*0130*/  CS2R R44, SRZ ;  /* 0x00000000002c7805 */ /* 0x000fe4000001ff00 */
[----:B------:R-:W-:Y:S02]  /*0140*/  CS2R R46, SRZ ;  /* 0x00000000002e7805 */ /* 0x000fe4000001ff00 */
[----:B------:R-:W-:Y:S02]  /*0150*/  CS2R R48, SRZ ;  /* 0x0000000000307805 */ /* 0x000fe4000001ff00 */
[----:B------:R-:W-:Y:S02]  /*0160*/  CS2R R50, SRZ ;  /* 0x0000000000327805 */ /* 0x000fe4000001ff00 */
[----:B------:R-:W-:Y:S02]  /*0170*/  CS2R R52, SRZ ;  /* 0x0000000000347805 */ /* 0x000fe4000001ff00 */
[----:B------:R-:W-:-:S02]  /*0180*/  CS2R R54, SRZ ;  /* 0x0000000000367805 */ /* 0x000fc4000001ff00 */
[----:B------:R-:W-:Y:S02]  /*0190*/  CS2R R56, SRZ ;  /* 0x0000000000387805 */ /* 0x000fe4000001ff00 */
[----:B------:R-:W-:Y:S02]  /*01a0*/  CS2R R58, SRZ ;  /* 0x00000000003a7805 */ /* 0x000fe4000001ff00 */
[----:B------:R-:W-:Y:S01]  /*01b0*/  CS2R R60, SRZ ;  /* 0x00000000003c7805 */ /* 0x000fe2000001ff00 */
[----:B----4-:R-:W-:Y:S01]  /*01c0*/  MUFU.RCP R9, R9 ;  /* 0x0000000900097308 */ /* 0x010fe20000001000 */
[----:B------:R-:W-:Y:S02]  /*01d0*/  CS2R R62, SRZ ;  /* 0x00000000003e7805 */ /* 0x000fe4000001ff00 */
[----:B------:R-:W-:Y:S02]  /*01e0*/  CS2R R64, SRZ ;  /* 0x0000000000407805 */ /* 0x000fe4000001ff00 */
[----:B------:R-:W-:-:S02]  /*01f0*/  CS2R R66, SRZ ;  /* 0x0000000000427805 */ /* 0x000fc4000001ff00 */
[----:B------:R-:W-:Y:S01]  /*0200*/  CS2R R68, SRZ ;  /* 0x0000000000447805 */ /* 0x000fe2000001ff00 */
[----:B---3--:R-:W-:Y:S01]  /*0210*/  UPRMT UR14, UR14, 0x654, UR4 ;  /* 0x000006540e0e7896 */ /* 0x008fe20008000004 */
[----:B------:R-:W-:Y:S02]  /*0220*/  CS2R R70, SRZ ;  /* 0x0000000000467805 */ /* 0x000fe4000001ff00 */
[----:B------:R-:W-:Y:S02]  /*0230*/  CS2R R72, SRZ ;  /* 0x0000000000487805 */ /* 0x000fe4000001ff00 */
[----:B------:R-:W-:Y:S02]  /*0240*/  CS2R R74, SRZ ;  /* 0x00000000004a7805 */ /* 0x000fe4000001ff00 */
[----:B------:R-:W-:Y:S01]  /*0250*/  CS2R R76, SRZ ;  /* 0x00000000004c7805 */ /* 0x000fe2000001ff00 */
[C---:B--2---:R-:W-:Y:S01]  /*0260*/  IMAD.HI R2, R10.reuse, 0x2aaaaaab, RZ ;  /* 0x2aaaaaab0a027827 */ /* 0x044fe200078e02ff */
[----:B------:R-:W-:-:S02]  /*0270*/  ISETP.GE.AND P2, PT, R10, RZ, PT ;  /* 0x000000ff0a00720c */ /* 0x000fc40003f46270 */
[----:B------:R-:W-:Y:S02]  /*0280*/  CS2R R78, SRZ ;  /* 0x00000000004e7805 */ /* 0x000fe4000001ff00 */
[----:B------:R-:W-:Y:S02]  /*0290*/  CS2R R80, SRZ ;  /* 0x0000000000507805 */ /* 0x000fe4000001ff00 */
[----:B------:R-:W-:Y:S02]  /*02a0*/  CS2R R82, SRZ ;  /* 0x0000000000527805 */ /* 0x000fe4000001ff00 */
[----:B------:R-:W-:Y:S02]  /*02b0*/  SHF.R.U32.HI R5, RZ, 0x1f, R2 ;  /* 0x0000001fff057819 */ /* 0x000fe40000011602 */
[----:B------:R-:W-:Y:S02]  /*02c0*/  CS2R R84, SRZ ;  /* 0x0000000000547805 */ /* 0x000fe4000001ff00 */
[----:B------:R-:W-:Y:S01]  /*02d0*/  CS2R R86, SRZ ;  /* 0x0000000000567805 */ /* 0x000fe2000001ff00 */
[----:B------:R-:W-:Y:S01]  /*02e0*/  UMOV UR15, 0x1 ;  /* 0x00000001000f7882 */ /* 0x000fe20000000000 */
[----:B------:R-:W-:Y:S01]  /*02f0*/  LEA.HI.SX32 R5, R2, R5, 0x1b ;  /* 0x0000000502057211 */ /* 0x000fe200078fdaff */
[----:B------:R-:W-:Y:S01]  /*0300*/  UMOV UR6, 0xffffffff ;  /* 0xffffffff00067882 */ /* 0x000fe20000000000 */
[----:B------:R-:W-:Y:S01]  /*0310*/  UMOV UR4, URZ ;  /* 0x0000003f00047c82 */ /* 0x000fe20008000000 */
[----:B------:R-:W-:-:S02]  /*0320*/  UIADD3 UR17, UR14, 0x3000, URZ ;  /* 0x000030000e117890 */ /* 0x000fc4000fffe03f */
[----:B------:R-:W-:Y:S01]  /*0330*/  IMAD.SHL.U32 R0, R5, 0x8, RZ ;  /* 0x0000000805007824 */ /* 0x000fe200078e00ff */
[----:B------:R-:W-:-:S04]  /*0340*/  UMOV UR5, URZ ;  /* 0x0000003f00057c82 */ /* 0x000fc80008000000 */
[----:B------:R-:W-:-:S04]  /*0350*/  LEA.HI.SX32 R3, R3, -R0, 0x1a ;  /* 0x8000000003037211 */ /* 0x000fc800078fd2ff */
[----:B------:R-:W-:-:S04]  /*0360*/  VIMNMX R4, R3, 0x8, PT ;  /* 0x0000000803047848 */ /* 0x000fc80003fe0100 */
[----:B------:R-:W-:-:S04]  /*0370*/  IABS R11, R4 ;  /* 0x00000004000b7213 */ /* 0x000fc80000000000 */
[----:B------:R-:W2:Y:S08]  /*0380*/  I2F.RP R6, R11 ;  /* 0x0000000b00067306 */ /* 0x000eb00000209400 */
[----:B--2---:R-:W2:Y:S02]  /*0390*/  MUFU.RCP R6, R6 ;  /* 0x0000000600067308 */ /* 0x004ea40000001000 */
[----:B--2---:R-:W-:Y:S01]  /*03a0*/  VIADD R2, R6, 0xffffffe ;  /* 0x0ffffffe06027836 */ /* 0x004fe20000000000 */
[----:B------:R-:W-:-:S05]  /*03b0*/  IABS R6, R10 ;  /* 0x0000000a00067213 */ /* 0x000fca0000000000 */
[----:B------:R2:W3:Y:S02]  /*03c0*/  F2I.FTZ.U32.TRUNC.NTZ R3, R2 ;  /* 0x0000000200037305 */ /* 0x0004e4000021f000 */
[----:B--2---:R-:W-:Y:S02]  /*03d0*/  IMAD.MOV.U32 R2, RZ, RZ, RZ ;  /* 0x000000ffff027224 */ /* 0x004fe400078e00ff */
[----:B---3--:R-:W-:-:S04]  /*03e0*/  IMAD.MOV R8, RZ, RZ, -R3 ;  /* 0x000000ffff087224 */ /* 0x008fc800078e0a03 */
[----:B------:R-:W-:Y:S01]  /*03f0*/  IMAD R7, R8, R11, RZ ;  /* 0x0000000b08077224 */ /* 0x000fe200078e02ff */
[----:B------:R-:W-:-:S03]  /*0400*/  IABS R8, R4 ;  /* 0x0000000400087213 */ /* 0x000fc60000000000 */
[----:B------:R-:W-:-:S04]  /*0410*/  IMAD.HI.U32 R3, R3, R7, R2 ;  /* 0x0000000703037227 */ /* 0x000fc800078e0002 */
[----:B------:R-:W-:Y:S02]  /*0420*/  IMAD.MOV R8, RZ, RZ, -R8 ;  /* 0x000000ffff087224 */ /* 0x000fe400078e0a08 */
[----:B------:R-:W-:Y:S02]  /*0430*/  IMAD R7, R5, -0xc0, R10 ;  /* 0xffffff4005077824 */ /* 0x000fe400078e020a */
[----:B------:R-:W-:Y:S02]  /*0440*/  IMAD.MOV.U32 R5, RZ, RZ, R8 ;  /* 0x000000ffff057224 */ /* 0x000fe400078e0008 */
[----:B------:R-:W-:Y:S01]  /*0450*/  IMAD.HI.U32 R2, R3, R6, RZ ;  /* 0x0000000603027227 */ /* 0x000fe200078e00ff */
[----:B------:R-:W-:Y:S02]  /*0460*/  IABS R8, R7 ;  /* 0x0000000700087213 */ /* 0x000fe40000000000 */
[----:B------:R-:W-:Y:S01]  /*0470*/  LOP3.LUT R7, R7, R4, RZ, 0x3c, !PT ;  /* 0x0000000407077212 */ /* 0x000fe200078e3cff */
[----:B------:R-:W-:-:S02]  /*0480*/  IMAD R2, R2, R5, R6 ;  /* 0x0000000502027224 */ /* 0x000fc400078e0206 */
[----:B------:R-:W-:Y:S01]  /*0490*/  IMAD.HI.U32 R6, R3, R8, RZ ;  /* 0x0000000803067227 */ /* 0x000fe200078e00ff */
[----:B------:R-:W-:Y:S01]  /*04a0*/  ISETP.GE.AND P4, PT, R7, RZ, PT ;  /* 0x000000ff0700720c */ /* 0x000fe20003f86270 */
[----:B------:R-:W2:Y:S01]  /*04b0*/  S2R R3, SR_TID.X ;  /* 0x0000000000037919 */ /* 0x000ea20000002100 */
[----:B------:R-:W-:Y:S01]  /*04c0*/  ISETP.GT.U32.AND P0, PT, R11, R2, PT ;  /* 0x000000020b00720c */ /* 0x000fe20003f04070 */
[----:B------:R-:W-:Y:S01]  /*04d0*/  IMAD R8, R6, R5, R8 ;  /* 0x0000000506087224 */ /* 0x000fe200078e0208 */
[----:B------:R-:W-:Y:S01]  /*04e0*/  LOP3.LUT R7, RZ, R4, RZ, 0x33, !PT ;  /* 0x00000004ff077212 */ /* 0x000fe200078e33ff */
[----:B------:R-:W-:-:S03]  /*04f0*/  VIADD R5, R9, 0xffffffe ;  /* 0x0ffffffe09057836 */ /* 0x000fc60000000000 */
[----:B------:R-:W-:-:S03]  /*0500*/  ISETP.GT.U32.AND P3, PT, R11, R8, PT ;  /* 0x000000080b00720c */ /* 0x000fc60003f64070 */
[----:B------:R-:W3:Y:S04]  /*0510*/  F2I.FTZ.U32.TRUNC.NTZ R5, R5 ;  /* 0x0000000500057305 */ /* 0x000ee8000021f000 */
[----:B------:R-:W-:-:S05]  /*0520*/  @!P0 IMAD.IADD R2, R2, 0x1, -R11 ;  /* 0x0000000102028824 */ /* 0x000fca00078e0a0b */
[----:B------:R-:W-:Y:S01]  /*0530*/  ISETP.GT.U32.AND P0, PT, R11, R2, PT ;  /* 0x000000020b00720c */ /* 0x000fe20003f04070 */
[----:B------:R-:W-:Y:S02]  /*0540*/  @!P3 IMAD.IADD R8, R8, 0x1, -R11 ;  /* 0x000000010808b824 */ /* 0x000fe400078e0a0b */
[----:B------:R-:W-:-:S03]  /*0550*/  @!P3 VIADD R6, R6, 0x1 ;  /* 0x000000010606b836 */ /* 0x000fc60000000000 */
[----:B------:R-:W-:-:S07]  /*0560*/  ISETP.GE.U32.AND P1, PT, R8, R11, PT ;  /* 0x0000000b0800720c */ /* 0x000fce0003f26070 */
[----:B------:R-:W-:Y:S01]  /*0570*/  @!P0 IMAD.IADD R2, R2, 0x1, -R11 ;  /* 0x0000000102028824 */ /* 0x000fe200078e0a0b */
[----:B------:R-:W-:Y:S01]  /*0580*/  ISETP.NE.AND P0, PT, R4, RZ, PT ;  /* 0x000000ff0400720c */ /* 0x000fe20003f05270 */
[----:B---3--:R-:W-:Y:S01]  /*0590*/  IMAD.MOV R11, RZ, RZ, -R5 ;  /* 0x000000ffff0b7224 */ /* 0x008fe200078e0a05 */
[--C-:B--2---:R-:W-:Y:S01]  /*05a0*/  SHF.R.U32.HI R10, RZ, 0x2, R3.reuse ;  /* 0x00000002ff0a7819 */ /* 0x104fe20000011603 */
[----:B------:R-:W-:Y:S01]  /*05b0*/  @!P2 IMAD.MOV R2, RZ, RZ, -R2 ;  /* 0x000000ffff02a224 */ /* 0x000fe200078e0a02 */
[--C-:B------:R-:W-:Y:S01]  /*05c0*/  SHF.R.U32.HI R91, RZ, 0x5, R3.reuse ;  /* 0x00000005ff5b7819 */ /* 0x100fe20000011603 */
[----:B------:R-:W-:Y:S01]  /*05d0*/  @P1 VIADD R6, R6, 0x1 ;  /* 0x0000000106061836 */ /* 0x000fe20000000000 */
[----:B------:R-:W-:Y:S01]  /*05e0*/  SGXT.U32 R10, R10, 0x5 ;  /* 0x000000050a0a781a */ /* 0x000fe20000000000 */
[----:B------:R-:W-:Y:S01]  /*05f0*/  IMAD.MOV.U32 R4, RZ, RZ, RZ ;  /* 0x000000ffff047224 */ /* 0x000fe200078e00ff */
[----:B------:R-:W-:Y:S01]  /*0600*/  SEL R9, R7, R2, !P0 ;  /* 0x0000000207097207 */ /* 0x000fe20004000000 */
[----:B------:R-:W-:Y:S01]  /*0610*/  @!P4 IMAD.MOV R6, RZ, RZ, -R6 ;  /* 0x000000ffff06c224 */ /* 0x000fe200078e0a06 */
[----:B------:R-:W-:-:S02]  /*0620*/  SHF.R.U32.HI R2, RZ, 0x4, R3 ;  /* 0x00000004ff027819 */ /* 0x000fc40000011603 */
[----:B------:R-:W-:Y:S01]  /*0630*/  LOP3.LUT R90, R91, 0x7fffffc, RZ, 0xc0, !PT ;  /* 0x07fffffc5b5a7812 */ /* 0x000fe200078ec0ff */
[----:B------:R-:W-:Y:S02]  /*0640*/  IMAD.IADD R0, R0, 0x1, R9 ;  /* 0x0000000100007824 */ /* 0x000fe400078e0209 */
[----:B------:R-:W-:Y:S02]  /*0650*/  IMAD R9, R11, R20, RZ ;  /* 0x000000140b097224 */ /* 0x000fe400078e02ff */
[----:B------:R-:W-:Y:S02]  /*0660*/  IMAD.SHL.U32 R0, R0, 0x40, RZ ;  /* 0x0000004000007824 */ /* 0x000fe400078e00ff */
[----:B------:R-:W-:Y:S01]  /*0670*/  IMAD.HI.U32 R4, R5, R9, R4 ;  /* 0x0000000905047227 */ /* 0x000fe200078e0004 */
[----:B------:R-:W-:Y:S02]  /*0680*/  SEL R5, R7, R6, !P0 ;  /* 0x0000000607057207 */ /* 0x000fe40004000000 */
[----:B------:R-:W-:-:S02]  /*0690*/  LOP3.LUT R6, R0, R10, RZ, 0xfc, !PT ;  /* 0x0000000a00067212 */ /* 0x000fc400078efcff */
[----:B------:R-:W-:Y:S01]  /*06a0*/  LOP3.LUT R18, R0, 0x20, R10, 0xfe, !PT ;  /* 0x0000002000127812 */ /* 0x000fe200078efe0a */
[----:B------:R-:W-:Y:S01]  /*06b0*/  IMAD.SHL.U32 R5, R5, 0x80, RZ ;  /* 0x0000008005057824 */ /* 0x000fe200078e00ff */
[----:B------:R-:W-:Y:S02]  /*06c0*/  SGXT.U32 R7, R2, 0x3 ;  /* 0x000000030207781a */ /* 0x000fe40000000000 */
[----:B------:R-:W-:Y:S02]  /*06d0*/  IABS R2, R17 ;  /* 0x0000001100027213 */ /* 0x000fe40000000000 */
[----:B------:R-:W-:Y:S02]  /*06e0*/  IABS R9, R6 ;  /* 0x0000000600097213 */ /* 0x000fe40000000000 */
[----:B------:R-:W-:Y:S01]  /*06f0*/  IABS R13, R18 ;  /* 0x00000012000d7213 */ /* 0x000fe20000000000 */
[----:B------:R-:W-:Y:S01]  /*0700*/  IMAD.MOV R11, RZ, RZ, -R2 ;  /* 0x000000ffff0b7224 */ /* 0x000fe200078e0a02 */
[----:B------:R-:W-:Y:S01]  /*0710*/  ISETP.GE.AND P1, PT, R6, RZ, PT ;  /* 0x000000ff0600720c */ /* 0x000fe20003f26270 */
[----:B------:R-:W-:Y:S01]  /*0720*/  IMAD.HI.U32 R6, R4, R9, RZ ;  /* 0x0000000904067227 */ /* 0x000fe200078e00ff */
[----:B------:R-:W-:-:S02]  /*0730*/  LOP3.LUT R23, R5, R10, RZ, 0xfc, !PT ;  /* 0x0000000a05177212 */ /* 0x000fc400078efcff */
[----:B------:R-:W-:Y:S01]  /*0740*/  LOP3.LUT R0, R0, R7, RZ, 0xfc, !PT ;  /* 0x0000000700007212 */ /* 0x000fe200078efcff */
[----:B------:R-:W-:Y:S01]  /*0750*/  IMAD.HI.U32 R4, R4, R13, RZ ;  /* 0x0000000d04047227 */ /* 0x000fe200078e00ff */
[----:B------:R-:W-:Y:S02]  /*0760*/  LOP3.LUT R26, R5, 0x60, R10, 0xfe, !PT ;  /* 0x00000060051a7812 */ /* 0x000fe400078efe0a */
[----:B------:R-:W-:Y:S01]  /*0770*/  LOP3.LUT R22, R5, 0x20, R10, 0xfe, !PT ;  /* 0x0000002005167812 */ /* 0x000fe200078efe0a */
[-C--:B------:R-:W-:Y:S01]  /*0780*/  IMAD R9, R6, R11.reuse, R9 ;  /* 0x0000000b06097224 */ /* 0x080fe200078e0209 */
[----:B------:R-:W-:Y:S01]  /*0790*/  LOP3.LUT R24, R5, 0x40, R10, 0xfe, !PT ;  /* 0x0000004005187812 */ /* 0x000fe200078efe0a */
[----:B------:R-:W-:Y:S01]  /*07a0*/  IMAD R11, R4, R11, R13 ;  /* 0x0000000b040b7224 */ /* 0x000fe200078e020d */
[----:B------:R-:W-:Y:S01]  /*07b0*/  LOP3.LUT R4, R10, 0x20, RZ, 0xfc, !PT ;  /* 0x000000200a047812 */ /* 0x000fe200078efcff */
[----:B------:R-:W-:Y:S01]  /*07c0*/  IMAD.SHL.U32 R2, R3, 0x8, RZ ;  /* 0x0000000803027824 */ /* 0x000fe200078e00ff */
[C---:B------:R-:W-:Y:S01]  /*07d0*/  ISETP.GT.U32.AND P0, PT, R20.reuse, R9, PT ;  /* 0x000000091400720c */ /* 0x040fe20003f04070 */
[----:B------:R-:W-:Y:S01]  /*07e0*/  IMAD.HI R7, R23, 0x2aaaaaab, RZ ;  /* 0x2aaaaaab17077827 */ /* 0x000fe200078e02ff */
[----:B------:R-:W-:-:S02]  /*07f0*/  ISETP.GT.U32.AND P2, PT, R20, R11, PT ;  /* 0x0000000b1400720c */ /* 0x000fc40003f44070 */
[----:B------:R-:W-:Y:S01]  /*0800*/  LOP3.LUT R13, R2, 0x18, R3, 0x48, !PT ;  /* 0x00000018020d7812 */ /* 0x000fe200078e4803 */
[----:B------:R-:W-:Y:S01]  /*0810*/  IMAD.HI R16, R26, 0x2aaaaaab, RZ ;  /* 0x2aaaaaab1a107827 */ /* 0x000fe200078e02ff */
[----:B------:R-:W-:Y:S02]  /*0820*/  SHF.R.U32.HI R8, RZ, 0x1f, R7 ;  /* 0x0000001fff087819 */ /* 0x000fe40000011607 */
[----:B------:R-:W-:Y:S01]  /*0830*/  LOP3.LUT R6, R10, 0x40, RZ, 0xfc, !PT ;  /* 0x000000400a067812 */ /* 0x000fe200078efcff */
[----:B------:R-:W-:Y:S01]  /*0840*/  IMAD.HI R14, R24, 0x2aaaaaab, RZ ;  /* 0x2aaaaaab180e7827 */ /* 0x000fe200078e02ff */
[----:B------:R-:W-:Y:S02]  /*0850*/  LEA.HI R12, R7, R8, RZ, 0x17 ;  /* 0x00000008070c7211 */ /* 0x000fe400078fb8ff */
[----:B------:R-:W-:Y:S01]  /*0860*/  SHF.R.U32.HI R19, RZ, 0x1f, R16 ;  /* 0x0000001fff137819 */ /* 0x000fe20000011610 */
[--C-:B------:R-:W-:Y:S01]  /*0870*/  @!P0 IMAD.IADD R9, R9, 0x1, -R20.reuse ;  /* 0x0000000109098824 */ /* 0x100fe200078e0a14 */
[----:B------:R-:W-:Y:S01]  /*0880*/  LOP3.LUT R7, R10, 0x60, RZ, 0xfc, !PT ;  /* 0x000000600a077812 */ /* 0x000fe200078efcff */
[----:B------:R-:W-:Y:S01]  /*0890*/  @!P2 IMAD.IADD R11, R11, 0x1, -R20 ;  /* 0x000000010b0ba824 */ /* 0x000fe200078e0a14 */
[----:B------:R-:W-:Y:S01]  /*08a0*/  ISETP.GE.AND P3, PT, R18, RZ, PT ;  /* 0x000000ff1200720c */ /* 0x000fe20003f66270 */
[----:B------:R-:W-:Y:S01]  /*08b0*/  IMAD R8, R10, 0x20, R13 ;  /* 0x000000200a087824 */ /* 0x000fe200078e020d */
[----:B------:R-:W-:Y:S01]  /*08c0*/  ISETP.GT.U32.AND P0, PT, R20, R9, PT ;  /* 0x000000091400720c */ /* 0x000fe20003f04070 */
[----:B------:R-:W-:Y:S01]  /*08d0*/  IMAD.HI R10, R22, 0x2aaaaaab, RZ ;  /* 0x2aaaaaab160a7827 */ /* 0x000fe200078e02ff */
[----:B------:R-:W-:-:S02]  /*08e0*/  ISETP.GT.U32.AND P2, PT, R20, R11, PT ;  /* 0x0000000b1400720c */ /* 0x000fc40003f44070 */
[----:B------:R-:W-:Y:S01]  /*08f0*/  LEA.HI R21, R16, R19, RZ, 0x17 ;  /* 0x0000001310157211 */ /* 0x000fe200078fb8ff */
[--C-:B------:R-:W-:Y:S01]  /*0900*/  IMAD R4, R4, 0x20, R13.reuse ;  /* 0x0000002004047824 */ /* 0x100fe200078e020d */
[----:B------:R-:W2:Y:S01]  /*0910*/  LDC.64 R18, c[0x0][0x218] ;  /* 0x00008600ff127b82 */ /* 0x000ea20000000a00 */
[--C-:B------:R-:W-:Y:S01]  /*0920*/  IMAD R6, R6, 0x20, R13.reuse ;  /* 0x0000002006067824 */ /* 0x100fe200078e020d */
[----:B------:R-:W-:Y:S01]  /*0930*/  SHF.R.U32.HI R15, RZ, 0x1f, R14 ;  /* 0x0000001fff0f7819 */ /* 0x000fe2000001160e */
[----:B------:R-:W-:Y:S01]  /*0940*/  IMAD R7, R7, 0x20, R13 ;  /* 0x0000002007077824 */ /* 0x000fe200078e020d */
[----:B------:R-:W-:Y:S02]  /*0950*/  SHF.R.U32.HI R13, RZ, 0x1f, R10 ;  /* 0x0000001fff0d7819 */ /* 0x000fe4000001160a */
[----:B------:R-:W-:Y:S01]  /*0960*/  LEA.HI R15, R14, R15, RZ, 0x17 ;  /* 0x0000000f0e0f7211 */ /* 0x000fe200078fb8ff */
[--C-:B------:R-:W-:Y:S01]  /*0970*/  @!P0 IMAD.IADD R9, R9, 0x1, -R20.reuse ;  /* 0x0000000109098824 */ /* 0x100fe200078e0a14 */
[----:B------:R-:W-:Y:S01]  /*0980*/  LEA.HI R13, R10, R13, RZ, 0x17 ;  /* 0x0000000d0a0d7211 */ /* 0x000fe200078fb8ff */
[----:B------:R-:W-:Y:S01]  /*0990*/  @!P2 IMAD.IADD R11, R11, 0x1, -R20 ;  /* 0x000000010b0ba824 */ /* 0x000fe200078e0a14 */
[----:B------:R-:W-:Y:S01]  /*09a0*/  ISETP.NE.AND P0, PT, R17, RZ, PT ;  /* 0x000000ff1100720c */ /* 0x000fe20003f05270 */
[----:B------:R-:W-:Y:S01]  /*09b0*/  IMAD R14, R12, -0xc00, R23 ;  /* 0xfffff4000c0e7824 */ /* 0x000fe200078e0217 */
[----:B------:R-:W-:Y:S01]  /*09c0*/  LEA R33, R8, UR14, 0x1 ;  /* 0x0000000e08217c11 */ /* 0x000fe2000f8e08ff */
[----:B------:R-:W-:Y:S01]  /*09d0*/  IMAD.MOV.U32 R10, RZ, RZ, R9 ;  /* 0x000000ffff0a7224 */ /* 0x000fe200078e0009 */
[----:B------:R-:W-:Y:S01]  /*09e0*/  LOP3.LUT R9, R2, 0x18, RZ, 0xc0, !PT ;  /* 0x0000001802097812 */ /* 0x000fe200078ec0ff */
[----:B------:R-:W-:Y:S01]  /*09f0*/  IMAD.MOV.U32 R12, RZ, RZ, R11 ;  /* 0x000000ffff0c7224 */ /* 0x000fe200078e000b */
[----:B------:R-:W-:Y:S01]  /*0a00*/  LOP3.LUT R11, RZ, R17, RZ, 0x33, !PT ;  /* 0x00000011ff0b7212 */ /* 0x000fe200078e33ff */
[----:B------:R-:W-:Y:S01]  /*0a10*/  @!P1 IMAD.MOV R10, RZ, RZ, -R10 ;  /* 0x000000ffff0a9224 */ /* 0x000fe200078e0a0a */
[----:B------:R-:W-:Y:S01]  /*0a20*/  LEA R35, R4, UR14, 0x1 ;  /* 0x0000000e04237c11 */ /* 0x000fe2000f8e08ff */
[----:B------:R-:W-:Y:S01]  /*0a30*/  @!P3 IMAD.MOV R12, RZ, RZ, -R12 ;  /* 0x000000ffff0cb224 */ /* 0x000fe200078e0a0c */
[----:B------:R-:W-:Y:S01]  /*0a40*/  LEA R37, R6, UR14, 0x1 ;  /* 0x0000000e06257c11 */ /* 0x000fe2000f8e08ff */
[----:B------:R-:W-:Y:S01]  /*0a50*/  IMAD R20, R15, -0xc00, R24 ;  /* 0xfffff4000f147824 */ /* 0x000fe200078e0218 */
[----:B------:R-:W-:Y:S01]  /*0a60*/  SEL R10, R11, R10, !P0 ;  /* 0x0000000a0b0a7207 */ /* 0x000fe20004000000 */
[----:B------:R-:W-:Y:S01]  /*0a70*/  IMAD R16, R13, -0xc00, R22 ;  /* 0xfffff4000d107824 */ /* 0x000fe200078e0216 */
[----:B------:R-:W-:Y:S01]  /*0a80*/  SEL R12, R11, R12, !P0 ;  /* 0x0000000c0b0c7207 */ /* 0x000fe20004000000 */
[----:B------:R-:W-:Y:S01]  /*0a90*/  IMAD R22, R21, -0xc00, R26 ;  /* 0xfffff40015167824 */ /* 0x000fe200078e021a */
[----:B------:R-:W-:Y:S01]  /*0aa0*/  LEA R39, R7, UR14, 0x1 ;  /* 0x0000000e07277c11 */ /* 0x000fe2000f8e08ff */
[----:B------:R-:W-:-:S02]  /*0ab0*/  IMAD R15, R10, 0xc00, R9 ;  /* 0x00000c000a0f7824 */ /* 0x000fc400078e0209 */
[--C-:B------:R-:W-:Y:S02]  /*0ac0*/  IMAD R11, R12, 0xc00, R9.reuse ;  /* 0x00000c000c0b7824 */ /* 0x100fe400078e0209 */
[--C-:B------:R-:W-:Y:S02]  /*0ad0*/  IMAD R25, R14, 0xc00, R9.reuse ;  /* 0x00000c000e197824 */ /* 0x100fe400078e0209 */
[----:B------:R-:W-:Y:S02]  /*0ae0*/  IMAD R27, R16, 0xc00, R9 ;  /* 0x00000c00101b7824 */ /* 0x000fe400078e0209 */
[----:B--2---:R-:W-:-:S04]  /*0af0*/  IMAD.WIDE R14, R15, 0x2, R18 ;  /* 0x000000020f0e7825 */ /* 0x004fc800078e0212 */
[----:B------:R-:W-:Y:S01]  /*0b00*/  IMAD R29, R20, 0xc00, R9 ;  /* 0x00000c00141d7824 */ /* 0x000fe200078e0209 */
[----:B------:R-:W-:Y:S01]  /*0b10*/  @!PT LDS RZ, [RZ] ;  /* 0x00000000fffff984 */ /* 0x000fe20000000800 */
[----:B------:R-:W-:Y:S01]  /*0b20*/  @!PT LDS RZ, [RZ] ;  /* 0x00000000fffff984 */ /* 0x000fe20000000800 */
[----:B------:R-:W-:Y:S01]  /*0b30*/  @!PT LDS RZ, [RZ] ;  /* 0x00000000fffff984 */ /* 0x000fe20000000800 */
[----:B------:R-:W-:Y:S01]  /*0b40*/  LDGSTS.E.BYPASS.128 [R33], desc[UR18][R14.64] ;  /* 0x000000000e217fae */ /* 0x000fe2000b901c52 */
[----:B------:R-:W-:-:S04]  /*0b50*/  IMAD.WIDE R18, R11, 0x2, R18 ;  /* 0x000000020b127825 */ /* 0x000fc800078e0212 */
[----:B------:R-:W-:Y:S01]  /*0b60*/  IMAD R9, R22, 0xc00, R9 ;  /* 0x00000c0016097824 */ /* 0x000fe200078e0209 */
[----:B------:R-:W-:Y:S01]  /*0b70*/  LDGSTS.E.BYPASS.128 [R35], desc[UR18][R18.64] ;  /* 0x0000000012237fae */ /* 0x000fe2000b901c52 */
[--C-:B-----5:R-:W-:Y:S01]  /*0b80*/  IMAD.WIDE R24, R25, 0x2, R30.reuse ;  /* 0x0000000219187825 */ /* 0x120fe200078e021e */
[----:B------:R-:W-:Y:S02]  /*0b90*/  IADD3 R10, P1, R18, 0x80, RZ ;  /* 0x00000080120a7810 */ /* 0x000fe40007f3e0ff */
[----:B------:R-:W0:Y:S01]  /*0ba0*/  LDGDEPBAR ;  /* 0x00000000000079af */ /* 0x000e220000000000 */
[----:B------:R-:W-:-:S03]  /*0bb0*/  IMAD.WIDE R26, R27, 0x2, R30 ;  /* 0x000000021b1a7825 */ /* 0x000fc600078e021e */
[----:B------:R-:W-:Y:S01]  /*0bc0*/  LDGSTS.E.BYPASS.128 [R33+0x3000], desc[UR18][R24.64] ;  /* 0x0300000018217fae */ /* 0x000fe2000b901c52 */
[--C-:B------:R-:W-:Y:S01]  /*0bd0*/  IMAD.WIDE R28, R29, 0x2, R30.reuse ;  /* 0x000000021d1c7825 */ /* 0x100fe200078e021e */
[----:B------:R-:W-:Y:S02]  /*0be0*/  IADD3 R16, P2, R26, 0x80, RZ ;  /* 0x000000801a107810 */ /* 0x000fe40007f5e0ff */
[----:B------:R-:W-:Y:S01]  /*0bf0*/  LDGSTS.E.BYPASS.128 [R35+0x3000], desc[UR18][R26.64] ;  /* 0x030000001a237fae */ /* 0x000fe2000b901c52 */
[----:B------:R-:W-:Y:S01]  /*0c00*/  IMAD.WIDE R30, R9, 0x2, R30 ;  /* 0x00000002091e7825 */ /* 0x000fe200078e021e */
[----:B------:R-:W-:Y:S02]  /*0c10*/  IADD3 R9, P0, R14, 0x80, RZ ;  /* 0x000000800e097810 */ /* 0x000fe40007f1e0ff */
[----:B------:R-:W-:Y:S01]  /*0c20*/  LDGSTS.E.BYPASS.128 [R37+0x3000], desc[UR18][R28.64] ;  /* 0x030000001c257fae */ /* 0x000fe2000b901c52 */
[----:B------:R-:W-:Y:S01]  /*0c30*/  IMAD.X R13, RZ, RZ, R19, P1 ;  /* 0x000000ffff0d7224 */ /* 0x000fe200008e0613 */
[----:B------:R-:W-:Y:S01]  /*0c40*/  IADD3 R21, P1, R28, 0x80, RZ ;  /* 0x000000801c157810 */ /* 0x000fe20007f3e0ff */
[----:B------:R-:W-:Y:S01]  /*0c50*/  IMAD.X R11, RZ, RZ, R15, P0 ;  /* 0x000000ffff0b7224 */ /* 0x000fe200000e060f */
[----:B------:R-:W-:Y:S01]  /*0c60*/  LDGSTS.E.BYPASS.128 [R39+0x3000], desc[UR18][R30.64] ;  /* 0x030000001e277fae */ /* 0x000fe2000b901c52 */
[----:B------:R-:W-:Y:S01]  /*0c70*/  IADD3 R12, P0, R24, 0x80, RZ ;  /* 0x00000080180c7810 */ /* 0x000fe20007f1e0ff */
[----:B------:R-:W-:-:S02]  /*0c80*/  IMAD.X R23, RZ, RZ, R27, P2 ;  /* 0x000000ffff177224 */ /* 0x000fc400010e061b */
[----:B------:R-:W0:Y:S01]  /*0c90*/  LDGDEPBAR ;  /* 0x00000000000079af */ /* 0x000e220000000000 */
[----:B------:R-:W-:Y:S02]  /*0ca0*/  IMAD.X R88, RZ, RZ, R29, P1 ;  /* 0x000000ffff587224 */ /* 0x000fe400008e061d */
[----:B------:R-:W-:Y:S01]  /*0cb0*/  IMAD.X R20, RZ, RZ, R25, P0 ;  /* 0x000000ffff147224 */ /* 0x000fe200000e0619 */
[----:B------:R-:W-:Y:S01]  /*0cc0*/  BAR.SYNC.DEFER_BLOCKING 0x0 ;  /* 0x0000000000007b1d */ /* 0x000fe20000010000 */
[----:B------:R-:W-:-:S05]  /*0cd0*/  IADD3 R22, P0, R30, 0x80, RZ ;  /* 0x000000801e167810 */ /* 0x000fca0007f1e0ff */
[----:B------:R-:W-:Y:S01]  /*0ce0*/  IMAD.X R89, RZ, RZ, R31, P0 ;  /* 0x000000ffff597224 */ /* 0x000fe200000e061f */
[----:B------:R-:W-:Y:S01]  /*0cf0*/  @!PT LDS RZ, [RZ] ;  /* 0x00000000fffff984 */ /* 0x000fe20000000800 */
[----:B------:R-:W-:Y:S01]  /*0d00*/  @!PT LDS RZ, [RZ] ;  /* 0x00000000fffff984 */ /* 0x000fe20000000800 */
[----:B------:R-:W-:Y:S01]  /*0d10*/  @!PT LDS RZ, [RZ] ;  /* 0x00000000fffff984 */ /* 0x000fe20000000800 */
[----:B------:R-:W-:Y:S04]  /*0d20*/  LDGSTS.E.BYPASS.128 [R33+0x1000], desc[UR18][R14.64+0x40] ;  /* 0x010000400e217fae */ /* 0x000fe8000b901c52 */
[----:B------:R-:W-:Y:S04]  /*0d30*/  LDGSTS.E.BYPASS.128 [R35+0x1000], desc[UR18][R18.64+0x40] ;  /* 0x0100004012237fae */ /* 0x000fe8000b901c52 */
[----:B------:R-:W0:Y:S04]  /*0d40*/  LDGDEPBAR ;  /* 0x00000000000079af */ /* 0x000e280000000000 */
[----:B------:R2:W-:Y:S04]  /*0d50*/  LDGSTS.E.BYPASS.128 [R33+0x5000], desc[UR18][R24.64+0x40] ;  /* 0x0500004018217fae */ /* 0x0005e8000b901c52 */
[----:B------:R3:W-:Y:S04]  /*0d60*/  LDGSTS.E.BYPASS.128 [R35+0x5000], desc[UR18][R26.64+0x40] ;  /* 0x050000401a237fae */ /* 0x0007e8000b901c52 */
[----:B------:R4:W-:Y:S04]  /*0d70*/  LDGSTS.E.BYPASS.128 [R37+0x5000], desc[UR18][R28.64+0x40] ;  /* 0x050000401c257fae */ /* 0x0009e8000b901c52 */
[----:B------:R5:W-:Y:S01]  /*0d80*/  LDGSTS.E.BYPASS.128 [R39+0x5000], desc[UR18][R30.64+0x40] ;  /* 0x050000401e277fae */ /* 0x000be2000b901c52 */
[----:B--2---:R-:W-:-:S02]  /*0d90*/  CS2R R24, SRZ ;  /* 0x0000000000187805 */ /* 0x004fc4000001ff00 */
[----:B------:R-:W-:Y:S01]  /*0da0*/  CS2R R32, SRZ ;  /* 0x0000000000207805 */ /* 0x000fe2000001ff00 */
[----:B------:R-:W0:Y:S01]  /*0db0*/  LDGDEPBAR ;  /* 0x00000000000079af */ /* 0x000e220000000000 */
[----:B---3--:R-:W-:Y:S02]  /*0dc0*/  CS2R R26, SRZ ;  /* 0x00000000001a7805 */ /* 0x008fe4000001ff00 */
[----:B------:R-:W-:Y:S02]  /*0dd0*/  CS2R R34, SRZ ;  /* 0x0000000000227805 */ /* 0x000fe4000001ff00 */
[----:B-1--4-:R-:W-:Y:S02]  /*0de0*/  CS2R R28, SRZ ;  /* 0x00000000001c7805 */ /* 0x012fe4000001ff00 */
[----:B------:R-:W-:Y:S02]  /*0df0*/  CS2R R36, SRZ ;  /* 0x0000000000247805 */ /* 0x000fe4000001ff00 */
[----:B-----5:R-:W-:-:S02]  /*0e00*/  CS2R R30, SRZ ;  /* 0x00000000001e7805 */ /* 0x020fc4000001ff00 */
[----:B------:R-:W-:-:S07]  /*0e10*/  CS2R R38, SRZ ;  /* 0x0000000000267805 */ /* 0x000fce000001ff00 */
.L_x_0:
[----:B------:R-:W1:Y:S01]  /*0e20*/  SHFL.IDX PT, R14, R90, RZ, 0x1f ;  /* 0x00001fff5a0e7589 */ /* 0x000e6200000e0000 */
[----:B------:R-:W-:Y:S01]  /*0e30*/  UIADD3 UR6, UR6, 0x1, URZ ;  /* 0x0000000106067890 */ /* 0x000fe2000fffe03f */
[----:B------:R-:W-:-:S04]  /*0e40*/  DEPBAR.LE SB0, 0x2 ;  /* 0x000080800000791a */ /* 0x000fc80000000000 */
[----:B------:R-:W-:Y:S01]  /*0e50*/  UISETP.GE.AND UP0, UPT, UR6, 0x3, UPT ;  /* 0x000000030600788c */ /* 0x000fe2000bf06270 */
[----:B------:R-:W-:Y:S01]  /*0e60*/  BAR.SYNC.DEFER_BLOCKING 0x0 ;  /* 0x0000000000007b1d */ /* 0x000fe20000010000 */
[----:B------:R-:W-:Y:S01]  /*0e70*/  UIADD3 UR15, UR15, 0x1, URZ ;  /* 0x000000010f0f7890 */ /* 0x000fe2000fffe03f */
[----:B------:R-:W-:Y:S01]  /*0e80*/  VIADD R92, R92, 0x20 ;  /* 0x000000205c5c7836 */ /* 0x000fe20000000000 */
[----:B------:R-:W-:-:S03]  /*0e90*/  USEL UR16, UR6, URZ, !UP0 ;  /* 0x0000003f06107287 */ /* 0x000fc6000c000000 */
[----:B------:R-:W-:Y:S01]  /*0ea0*/  UMOV UR11, 0x80000020 ;  /* 0x80000020000b7882 */ /* 0x000fe20000000000 */
[----:B------:R-:W-:Y:S01]  /*0eb0*/  ULEA UR6, UR16, UR14, 0xc ;  /* 0x0000000e10067291 */ /* 0x000fe2000f8e603f */
[----:B------:R-:W-:-:S03]  /*0ec0*/  ISETP.GE.U32.AND P0, PT, R92, 0xbc0, PT ;  /* 0x00000bc05c00780c */ /* 0x000fc60003f06070 */
[----:B------:R-:W-:Y:S02]  /*0ed0*/  USHF.R.U32.HI UR8, URZ, 0x4, UR6 ;  /* 0x000000043f087899 */ /* 0x000fe40008011606 */
[----:B------:R-:W-:Y:S02]  /*0ee0*/  ULEA UR6, UR16, UR17, 0xd ;  /* 0x0000001110067291 */ /* 0x000fe4000f8e683f */
[----:B------:R-:W-:Y:S01]  /*0ef0*/  ULOP3.LUT UR8, UR8, 0x3fff, URZ, 0xc0, !UPT ;  /* 0x00003fff08087892 */ /* 0x000fe2000f8ec03f */
[----:B-1----:R-:W-:Y:S01]  /*0f00*/  R2UR UR7, R14 ;  /* 0x000000000e0772ca */ /* 0x002fe200000e0000 */
[----:B------:R-:W-:Y:S01]  /*0f10*/  USHF.R.U32.HI UR6, URZ, 0x4, UR6 ;  /* 0x000000043f067899 */ /* 0x000fe20008011606 */
[----:B------:R-:W-:-:S03]  /*0f20*/  IADD3 R14, P1, R9, UR4, RZ ;  /* 0x00000004090e7c10 */ /* 0x000fc6000ff3e0ff */
[----:B------:R-:W-:Y:S01]  /*0f30*/  ULOP3.LUT UR6, UR6, 0x3fff, URZ, 0xc0, !UPT ;  /* 0x00003fff06067892 */ /* 0x000fe2000f8ec03f */
[----:B------:R-:W-:Y:S01]  /*0f40*/  IADD3.X R15, R11, UR5, RZ, P1, !PT ;  /* 0x000000050b0f7c10 */ /* 0x000fe20008ffe4ff */
[----:B------:R-:W-:Y:S02]  /*0f50*/  WARPGROUP.ARRIVE ;  /* 0x00000000000079c5 */ /* 0x000fe40000000000 */
[----:B------:R-:W-:-:S04]  /*0f60*/  ULOP3.LUT UR10, UR6, 0x2000000, URZ, 0xfc, !UPT ;  /* 0x02000000060a7892 */ /* 0x000fc8000f8efc3f */
[----:B------:R-:W-:-:S04]  /*0f70*/  USHF.L.U32 UR7, UR7, 0x6, URZ ;  /* 0x0000000607077899 */ /* 0x000fc8000800063f */
[----:B------:R-:W-:-:S04]  /*0f80*/  ULOP3.LUT UR7, UR7, 0xc0, URZ, 0xc0, !UPT ;  /* 0x000000c007077892 */ /* 0x000fc8000f8ec03f */
[----:B------:R-:W-:-:S03]  /*0f90*/  UIADD3 UR12, UP0, UR7, UR8, URZ ;  /* 0x00000008070c7290 */ /* 0x000fc6000ff1e03f */
[----:B------:R-:W-:Y:S01]  /*0fa0*/  UMOV UR7, URZ ;  /* 0x0000003f00077c82 */ /* 0x000fe20008000000 */
[----:B------:R-:W-:Y:S02]  /*0fb0*/  UIADD3.X UR13, URZ, URZ, URZ, UP0, !UPT ;  /* 0x0000003f3f0d7290 */ /* 0x000fe400087fe43f */
[----:B------:R-:W-:Y:S02]  /*0fc0*/  ULOP3.LUT UR8, UR12, 0x1000000, URZ, 0xfc, !UPT ;  /* 0x010000000c087892 */ /* 0x000fe4000f8efc3f */
[----:B------:R-:W-:Y:S02]  /*0fd0*/  ULOP3.LUT UR9, UR13, 0x80000020, URZ, 0xfc, !UPT ;  /* 0x800000200d097892 */ /* 0x000fe4000f8efc3f */
[----:B------:R-:W-:-:S04]  /*0fe0*/  UISETP.GE.AND UP0, UPT, UR15, 0x3, UPT ;  /* 0x000000030f00788c */ /* 0x000fc8000bf06270 */
[----:B------:R-:W-:-:S03]  /*0ff0*/  USEL UR15, UR15, URZ, !UP0 ;  /* 0x0000003f0f0f7287 */ /* 0x000fc6000c000000 */
[----:B------:R-:W-:Y:S01]  /*1000*/  HGMMA.64x128x16.F32.BF16 R24, gdesc[UR8], R24 ;  /* 0x01e00000081879f0 */ /* 0x000fe20008701818 */
[----:B------:R-:W-:Y:S01]  /*1010*/  UMOV UR8, 0x1000002 ;  /* 0x0100000200087882 */ /* 0x000fe20000000000 */
[----:B------:R-:W-:Y:S01]  /*1020*/  UMOV UR9, 0x80000020 ;  /* 0x8000002000097882 */ /* 0x000fe20000000000 */
[----:B------:R-:W-:Y:S01]  /*1030*/  UMOV UR10, 0x2000002 ;  /* 0x02000002000a7882 */ /* 0x000fe20000000000 */
[----:B------:R-:W-:Y:S01]  /*1040*/  UMOV UR11, 0x80000020 ;  /* 0x80000020000b7882 */ /* 0x000fe20000000000 */
[----:B------:R-:W-:Y:S02]  /*1050*/  UIADD3.64 UR8, UR12, UR8, URZ ;  /* 0x000000080c087297 */ /* 0x000fe4000fffe03f */
[----:B------:R-:W-:Y:S02]  /*1060*/  UIADD3.64 UR10, UR6, UR10, URZ ;  /* 0x0000000a060a7297 */ /* 0x000fe4000fffe03f */
[----:B------:R-:W-:-:S06]  /*1070*/  ULEA UR6, UR15, UR14, 0xc ;  /* 0x0000000e0f067291 */ /* 0x000fcc000f8e603f */
[----:B------:R-:W-:Y:S01]  /*1080*/  LEA R93, R8, UR6, 0x1 ;  /* 0x00000006085d7c11 */ /* 0x000fe2000f8e08ff */
[----:B------:R-:W-:Y:S03]  /*1090*/  HGMMA.64x128x16.F32.BF16 R24, gdesc[UR8], R24, gsb0 ;  /* 0x01e00000081879f0 */ /* 0x000fe60008001818 */
[----:B------:R-:W-:Y:S02]  /*10a0*/  WARPGROUP.DEPBAR.LE gsb0, 0x1 ;  /* 0x00008000000079c5 */ /* 0x000fe40000010100 */
[----:B------:R-:W-:Y:S06]  /*10b0*/  BAR.SYNC.DEFER_BLOCKING 0x0 ;  /* 0x0000000000007b1d */ /* 0x000fec0000010000 */
[----:B------:R-:W-:Y:S01]  /*10c0*/  @!PT LDS RZ, [RZ] ;  /* 0x00000000fffff984 */ /* 0x000fe20000000800 */
[----:B------:R-:W-:Y:S01]  /*10d0*/  @!PT LDS RZ, [RZ] ;  /* 0x00000000fffff984 */ /* 0x000fe20000000800 */
[----:B------:R-:W-:Y:S01]  /*10e0*/  @!PT LDS RZ, [RZ] ;  /* 0x00000000fffff984 */ /* 0x000fe20000000800 */
[----:B------:R1:W-:Y:S02]  /*10f0*/  LDGSTS.E.BYPASS.128 [R93], desc[UR18][R14.64], !P0 ;  /* 0x000000000e5d7fae */ /* 0x0003e4000c101c52 */
[----:B-1----:R-:W-:-:S02]  /*1100*/  IADD3 R14, P1, R10, UR4, RZ ;  /* 0x000000040a0e7c10 */ /* 0x002fc4000ff3e0ff */
[----:B------:R-:W-:Y:S01]  /*1110*/  LEA R93, R4, UR6, 0x1 ;  /* 0x00000006045d7c11 */ /* 0x000fe2000f8e08ff */
[----:B------:R-:W-:Y:S01]  /*1120*/  ULEA UR6, UR15, UR17, 0xd ;  /* 0x000000110f067291 */ /* 0x000fe2000f8e683f */
[----:B------:R-:W-:Y:S02]  /*1130*/  IADD3.X R15, R13, UR5, RZ, P1, !PT ;  /* 0x000000050d0f7c10 */ /* 0x000fe40008ffe4ff */
[----:B------:R-:W-:-:S03]  /*1140*/  IADD3 R18, P1, R12, UR4, RZ ;  /* 0x000000040c127c10 */ /* 0x000fc6000ff3e0ff */
[----:B------:R1:W-:Y:S01]  /*1150*/  LDGSTS.E.BYPASS.128 [R93], desc[UR18][R14.64], !P0 ;  /* 0x000000000e5d7fae */ /* 0x0003e2000c101c52 */
[----:B------:R-:W-:-:S03]  /*1160*/  IADD3.X R19, R20, UR5, RZ, P1, !PT ;  /* 0x0000000514137c10 */ /* 0x000fc60008ffe4ff */
[----:B------:R-:W0:Y:S01]  /*1170*/  LDGDEPBAR ;  /* 0x00000000000079af */ /* 0x000e220000000000 */
[----:B-1----:R-:W-:Y:S02]  /*1180*/  LEA R93, R8, UR6, 0x1 ;  /* 0x00000006085d7c11 */ /* 0x002fe4000f8e08ff */
[----:B------:R-:W-:-:S03]  /*1190*/  IADD3 R14, P1, R16, UR4, RZ ;  /* 0x00000004100e7c10 */ /* 0x000fc6000ff3e0ff */
[----:B------:R1:W-:Y:S01]  /*11a0*/  LDGSTS.E.BYPASS.128 [R93], desc[UR18][R18.64], !P0 ;  /* 0x00000000125d7fae */ /* 0x0003e2000c101c52 */
[----:B------:R-:W-:Y:S02]  /*11b0*/  IADD3.X R15, R23, UR5, RZ, P1, !PT ;  /* 0x00000005170f7c10 */ /* 0x000fe40008ffe4ff */
[----:B-1----:R-:W-:-:S05]  /*11c0*/  LEA R93, R4, UR6, 0x1 ;  /* 0x00000006045d7c11 */ /* 0x002fca000f8e08ff */
[----:B------:R1:W-:Y:S02]  /*11d0*/  LDGSTS.E.BYPASS.128 [R93], desc[UR18][R14.64], !P0 ;  /* 0x000000000e5d7fae */ /* 0x0003e4000c101c52 */
[----:B-1----:R-:W-:Y:S02]  /*11e0*/  IADD3 R14, P1, R21, UR4, RZ ;  /* 0x00000004150e7c10 */ /* 0x002fe4000ff3e0ff */
[----:B------:R-:W-:Y:S02]  /*11f0*/  LEA R93, R6, UR6, 0x1 ;  /* 0x00000006065d7c11 */ /* 0x000fe4000f8e08ff */
[----:B------:R-:W-:Y:S02]  /*1200*/  IADD3.X R15, R88, UR5, RZ, P1, !PT ;  /* 0x00000005580f7c10 */ /* 0x000fe40008ffe4ff */
[----:B------:R-:W-:Y:S01]  /*1210*/  IADD3 R18, P1, R22, UR4, RZ ;  /* 0x0000000416127c10 */ /* 0x000fe2000ff3e0ff */
[----:B------:R-:W-:Y:S02]  /*1220*/  UIADD3 UR4, UP0, UR4, 0x40, URZ ;  /* 0x0000004004047890 */ /* 0x000fe4000ff1e03f */
[----:B------:R1:W-:Y:S01]  /*1230*/  LDGSTS.E.BYPASS.128 [R93], desc[UR18][R14.64], !P0 ;  /* 0x000000000e5d7fae */ /* 0x0003e2000c101c52 */
[----:B------:R-:W-:Y:S01]  /*1240*/  IADD3.X R19, R89, UR5, RZ, P1, !PT ;  /* 0x0000000559137c10 */ /* 0x000fe20008ffe4ff */
[----:B------:R-:W-:Y:S01]  /*1250*/  UIADD3.X UR5, URZ, UR5, URZ, UP0, !UPT ;  /* 0x000000053f057290 */ /* 0x000fe200087fe43f */
[----:B-1----:R-:W-:Y:S01]  /*1260*/  LEA R15, R7, UR6, 0x1 ;  /* 0x00000006070f7c11 */ /* 0x002fe2000f8e08ff */
[----:B------:R-:W-:-:S04]  /*1270*/  UMOV UR6, UR16 ;  /* 0x0000001000067c82 */ /* 0x000fc80008000000 */
[----:B------:R1:W-:Y:S01]  /*1280*/  LDGSTS.E.BYPASS.128 [R15], desc[UR18][R18.64], !P0 ;  /* 0x00000000120f7fae */ /* 0x0003e2000c101c52 */
[----:B------:R-:W-:-:S03]  /*1290*/  ISETP.GE.U32.AND P0, PT, R92, 0xbe0, PT ;  /* 0x00000be05c00780c */ /* 0x000fc60003f06070 */
[----:B------:R-:W0:Y:S10]  /*12a0*/  LDGDEPBAR ;  /* 0x00000000000079af */ /* 0x000e340000000000 */
[----:B-1----:R-:W-:Y:S05]  /*12b0*/  @!P0 BRA `(.L_x_0) ;  /* 0xfffffff800d88947 */ /* 0x002fea000383ffff */
[----:B------:R-:W-:Y:S02]  /*12c0*/  WARPGROUP.DEPBAR.LE gsb0, 0x0 ;  /* 0x00008000000079c5 */ /* 0x000fe40000010000 */
[----:B------:R-:W-:Y:S01]  /*12d0*/  LOP3.LUT R91, R91, 0x3, RZ, 0xc0, !PT ;  /* 0x000000035b5b7812 */ /* 0x000fe200078ec0ff */
[----:B------:R-:W-:-:S04]  /*12e0*/  DEPBAR.LE SB0, 0x0 ;  /* 0x000080000000791a */ /* 0x000fc80000000000 */
[----:B------:R-:W-:Y:S01]  /*12f0*/  SHF.R.U32.HI R4, RZ, 0x2, R3 ;  /* 0x00000002ff047819 */ /* 0x000fe20000011603 */
[----:B------:R-:W-:Y:S02]  /*1300*/  IMAD.SHL.U32 R6, R3, 0x2, RZ ;  /* 0x0000000203067824 */ /* 0x000fe400078e00ff */
[----:B------:R-:W-:Y:S01]  /*1310*/  IMAD.SHL.U32 R7, R91, 0x10, RZ ;  /* 0x000000105b077824 */ /* 0x000fe200078e00ff */
[----:B------:R-:W-:Y:S02]  /*1320*/  SGXT.U32 R4, R4, 0x3 ;  /* 0x000000030404781a */ /* 0x000fe40000000000 */
[----:B------:R-:W-:Y:S02]  /*1330*/  LOP3.LUT R6, R6, 0x6, RZ, 0xc0, !PT ;  /* 0x0000000606067812 */ /* 0x000fe400078ec0ff */
[----:B------:R-:W-:-:S05]  /*1340*/  LOP3.LUT R7, R7, R4, RZ, 0xfc, !PT ;  /* 0x0000000407077212 */ /* 0x000fca00078efcff */
[----:B------:R-:W-:-:S05]  /*1350*/  IMAD R6, R7, 0x88, R6 ;  /* 0x0000008807067824 */ /* 0x000fca00078e0206 */
[----:B------:R-:W-:Y:S01]  /*1360*/  LEA R8, R6, UR14, 0x2 ;  /* 0x0000000e06087c11 */ /* 0x000fe2000f8e10ff */
[----:B------:R-:W-:Y:S08]  /*1370*/  BAR.SYNC.DEFER_BLOCKING 0x0 ;  /* 0x0000000000007b1d */ /* 0x000ff00000010000 */
[----:B------:R-:W1:Y:S01]  /*1380*/  LDC.64 R6, c[0x0][0x210] ;  /* 0x00008400ff067b82 */ /* 0x000e620000000a00 */
[----:B------:R2:W-:Y:S04]  /*1390*/  STS.64 [R8], R24 ;  /* 0x0000001808007388 */ /* 0x0005e80000000a00 */
[----:B------:R3:W-:Y:S04]  /*13a0*/  STS.64 [R8+0x1100], R26 ;  /* 0x0011001a08007388 */ /* 0x0007e80000000a00 */
[----:B------:R-:W-:Y:S04]  /*13b0*/  STS.64 [R8+0x20], R28 ;  /* 0x0000201c08007388 */ /* 0x000fe80000000a00 */
[----:B------:R-:W-:Y:S01]  /*13c0*/  STS.64 [R8+0x1120], R30 ;  /* 0x0011201e08007388 */ /* 0x000fe20000000a00 */
[----:B--2---:R-:W-:-:S03]  /*13d0*/  CS2R R24, SRZ ;  /* 0x0000000000187805 */ /* 0x004fc6000001ff00 */
[----:B------:R2:W-:Y:S01]  /*13e0*/  STS.64 [R8+0x40], R32 ;  /* 0x0000402008007388 */ /* 0x0005e20000000a00 */
[----:B---3--:R-:W-:-:S03]  /*13f0*/  CS2R R26, SRZ ;  /* 0x00000000001a7805 */ /* 0x008fc6000001ff00 */
[----:B------:R1:W-:Y:S04]  /*1400*/  STS.64 [R8+0x1140], R34 ;  /* 0x0011402208007388 */ /* 0x0003e80000000a00 */
[----:B------:R-:W-:Y:S04]  /*1410*/  STS.64 [R8+0x60], R36 ;  /* 0x0000602408007388 */ /* 0x000fe80000000a00 */
[----:B------:R-:W-:Y:S01]  /*1420*/  STS.64 [R8+0x1160], R38 ;  /* 0x0011602608007388 */ /* 0x000fe20000000a00 */
[----:B--2---:R-:W-:-:S03]  /*1430*/  LOP3.LUT R33, R5, 0x78, R2, 0xf8, !PT ;  /* 0x0000007805217812 */ /* 0x004fc600078ef802 */
[----:B------:R-:W-:Y:S01]  /*1440*/  STS.64 [R8+0x80], R40 ;  /* 0x0000802808007388 */ /* 0x000fe20000000a00 */
[C---:B------:R-:W-:Y:S01]  /*1450*/  ISETP.GE.AND P0, PT, R33.reuse, 0xc00, PT ;  /* 0x00000c002100780c */ /* 0x040fe20003f06270 */
[----:B-1----:R-:W-:Y:S02]  /*1460*/  IMAD.WIDE R34, R33, 0x2, R6 ;  /* 0x0000000221227825 */ /* 0x002fe400078e0206 */
[----:B------:R-:W-:Y:S01]  /*1470*/  STS.64 [R8+0x1180], R42 ;  /* 0x0011802a08007388 */ /* 0x000fe20000000a00 */
[----:B------:R-:W-:-:S03]  /*1480*/  ISETP.LT.AND P1, PT, R0, R17, !P0 ;  /* 0x000000110000720c */ /* 0x000fc60004721270 */
[----:B------:R-:W-:Y:S04]  /*1490*/  STS.64 [R8+0xa0], R44 ;  /* 0x0000a02c08007388 */ /* 0x000fe80000000a00 */
[----:B------:R-:W-:Y:S04]  /*14a0*/  STS.64 [R8+0x11a0], R46 ;  /* 0x0011a02e08007388 */ /* 0x000fe80000000a00 */
[----:B------:R-:W-:Y:S04]  /*14b0*/  STS.64 [R8+0xc0], R48 ;  /* 0x0000c03008007388 */ /* 0x000fe80000000a00 */
[----:B------:R-:W-:Y:S04]  /*14c0*/  STS.64 [R8+0x11c0], R50 ;  /* 0x0011c03208007388 */ /* 0x000fe80000000a00 */
[----:B------:R-:W-:Y:S04]  /*14d0*/  STS.64 [R8+0xe0], R52 ;  /* 0x0000e03408007388 */ /* 0x000fe80000000a00 */
[----:B------:R-:W-:Y:S04]  /*14e0*/  STS.64 [R8+0x11e0], R54 ;  /* 0x0011e03608007388 */ /* 0x000fe80000000a00 */
[----:B------:R-:W-:Y:S04]  /*14f0*/  STS.64 [R8+0x100], R56 ;  /* 0x0001003808007388 */ /* 0x000fe80000000a00 */
[----:B------:R-:W-:Y:S04]  /*1500*/  STS.64 [R8+0x1200], R58 ;  /* 0x0012003a08007388 */ /* 0x000fe80000000a00 */
[----:B------:R1:W-:Y:S04]  /*1510*/  STS.64 [R8+0x120], R60 ;  /* 0x0001203c08007388 */ /* 0x0003e80000000a00 */
[----:B------:R2:W-:Y:S04]  /*1520*/  STS.64 [R8+0x1220], R62 ;  /* 0x0012203e08007388 */ /* 0x0005e80000000a00 */
[----:B------:R-:W-:Y:S04]  /*1530*/  STS.64 [R8+0x140], R64 ;  /* 0x0001404008007388 */ /* 0x000fe80000000a00 */
[----:B------:R-:W-:Y:S04]  /*1540*/  STS.64 [R8+0x1240], R66 ;  /* 0x0012404208007388 */ /* 0x000fe80000000a00 */
[----:B------:R-:W-:Y:S04]  /*1550*/  STS.64 [R8+0x160], R68 ;  /* 0x0001604408007388 */ /* 0x000fe80000000a00 */
[----:B------:R-:W-:Y:S04]  /*1560*/  STS.64 [R8+0x1260], R70 ;  /* 0x0012604608007388 */ /* 0x000fe80000000a00 */
[----:B------:R3:W-:Y:S04]  /*1570*/  STS.64 [R8+0x180], R72 ;  /* 0x0001804808007388 */ /* 0x0007e80000000a00 */
[----:B------:R4:W-:Y:S04]  /*1580*/  STS.64 [R8+0x1280], R74 ;  /* 0x0012804a08007388 */ /* 0x0009e80000000a00 */
[----:B------:R-:W-:Y:S04]  /*1590*/  STS.64 [R8+0x1a0], R76 ;  /* 0x0001a04c08007388 */ /* 0x000fe80000000a00 */
[----:B------:R5:W-:Y:S04]  /*15a0*/  STS.64 [R8+0x12a0], R78 ;  /* 0x0012a04e08007388 */ /* 0x000be80000000a00 */
[----:B------:R-:W-:Y:S04]  /*15b0*/  STS.64 [R8+0x1c0], R80 ;  /* 0x0001c05008007388 */ /* 0x000fe80000000a00 */
[----:B------:R-:W-:Y:S04]  /*15c0*/  STS.64 [R8+0x12c0], R82 ;  /* 0x0012c05208007388 */ /* 0x000fe80000000a00 */
[----:B------:R-:W-:Y:S04]  /*15d0*/  STS.64 [R8+0x1e0], R84 ;  /* 0x0001e05408007388 */ /* 0x000fe80000000a00 */
[----:B------:R2:W-:Y:S01]  /*15e0*/  STS.64 [R8+0x12e0], R86 ;  /* 0x0012e05608007388 */ /* 0x0005e20000000a00 */
[----:B------:R-:W-:-:S02]  /*15f0*/  LOP3.LUT R4, R0, 0x8, RZ, 0xfc, !PT ;  /* 0x0000000800047812 */ /* 0x000fc400078efcff */
[----:B------:R-:W-:Y:S02]  /*1600*/  CS2R R20, SRZ ;  /* 0x0000000000147805 */ /* 0x000fe4000001ff00 */
[----:B------:R-:W-:Y:S01]  /*1610*/  CS2R R22, SRZ ;  /* 0x0000000000167805 */ /* 0x000fe2000001ff00 */
[----:B------:R-:W-:Y:S01]  /*1620*/  BAR.SYNC.DEFER_BLOCKING 0x0 ;  /* 0x0000000000007b1d */ /* 0x000fe20000010000 */
[C---:B------:R-:W-:Y:S02]  /*1630*/  LOP3.LUT R6, R0.reuse, 0x18, RZ, 0xfc, !PT ;  /* 0x0000001800067812 */ /* 0x040fe400078efcff */
[----:B------:R-:W-:Y:S02]  /*1640*/  LOP3.LUT R16, R0, 0x30, RZ, 0xfc, !PT ;  /* 0x0000003000107812 */ /* 0x000fe400078efcff */
[----:B-1----:R-:W-:Y:S02]  /*1650*/  CS2R R60, SRZ ;  /* 0x00000000003c7805 */ /* 0x002fe4000001ff00 */
[----:B------:R-:W-:-:S02]  /*1660*/  P2R R5, PR, RZ, 0x2 ;  /* 0x00000002ff057803 */ /* 0x000fc40000000000 */
[----:B--2---:R-:W-:Y:S02]  /*1670*/  CS2R R62, SRZ ;  /* 0x00000000003e7805 */ /* 0x004fe4000001ff00 */
[----:B---3--:R-:W-:Y:S02]  /*1680*/  CS2R R72, SRZ ;  /* 0x0000000000487805 */ /* 0x008fe4000001ff00 */
[----:B----4-:R-:W-:Y:S02]  /*1690*/  CS2R R74, SRZ ;  /* 0x00000000004a7805 */ /* 0x010fe4000001ff00 */
[----:B------:R-:W-:Y:S02]  /*16a0*/  CS2R R12, SRZ ;  /* 0x00000000000c7805 */ /* 0x000fe4000001ff00 */
[----:B------:R-:W-:Y:S02]  /*16b0*/  CS2R R14, SRZ ;  /* 0x00000000000e7805 */ /* 0x000fe4000001ff00 */
[----:B------:R-:W-:-:S02]  /*16c0*/  CS2R R10, SRZ ;  /* 0x00000000000a7805 */ /* 0x000fc4000001ff00 */
[----:B------:R-:W-:Y:S02]  /*16d0*/  CS2R R40, SRZ ;  /* 0x0000000000287805 */ /* 0x000fe4000001ff00 */
[----:B------:R-:W-:Y:S02]  /*16e0*/  CS2R R42, SRZ ;  /* 0x00000000002a7805 */ /* 0x000fe4000001ff00 */
[----:B------:R-:W-:Y:S01]  /*16f0*/  SHF.R.U32.HI R3, RZ, 0x4, R3 ;  /* 0x00000004ff037819 */ /* 0x000fe20000011603 */
[----:B-----5:R-:W1:Y:S01]  /*1700*/  LDC.64 R78, c[0x0][0x228] ;  /* 0x00008a00ff4e7b82 */ /* 0x020e620000000a00 */
[----:B------:R-:W2:Y:S01]  /*1710*/  @P1 LDG.E.EL.128 R24, desc[UR18][R34.64] ;  /* 0x0000001222181981 */ /* 0x000ea2000c2e1d00 */
[----:B------:R-:W-:-:S13]  /*1720*/  ISETP.LT.AND P6, PT, R4, R17, !P0 ;  /* 0x000000110400720c */ /* 0x000fda00047c1270 */
[----:B------:R-:W3:Y:S01]  /*1730*/  @P6 LDG.E.EL.128 R20, desc[UR18][R34.64] ;  /* 0x0000001222146981 */ /* 0x000ee2000c2e1d00 */
[----:B------:R-:W-:Y:S02]  /*1740*/  LOP3.LUT R4, R0, 0x10, RZ, 0xfc, !PT ;  /* 0x0000001000047812 */ /* 0x000fe400078efcff */
[-C--:B------:R-:W-:Y:S02]  /*1750*/  ISETP.LT.AND P4, PT, R6, R17.reuse, !P0 ;  /* 0x000000110600720c */ /* 0x080fe40004781270 */
[-C--:B------:R-:W-:Y:S02]  /*1760*/  ISETP.LT.AND P5, PT, R4, R17.reuse, !P0 ;  /* 0x000000110400720c */ /* 0x080fe400047a1270 */
[----:B------:R-:W-:Y:S02]  /*1770*/  LOP3.LUT R4, R0, 0x20, RZ, 0xfc, !PT ;  /* 0x0000002000047812 */ /* 0x000fe400078efcff */
[-C--:B------:R-:W-:Y:S02]  /*1780*/  ISETP.LT.AND P1, PT, R16, R17.reuse, !P0 ;  /* 0x000000111000720c */ /* 0x080fe40004721270 */
[----:B------:R-:W-:-:S02]  /*1790*/  ISETP.LT.AND P3, PT, R4, R17, !P0 ;  /* 0x000000110400720c */ /* 0x000fc40004761270 */
[----:B------:R-:W-:Y:S02]  /*17a0*/  LOP3.LUT R4, R0, 0x28, RZ, 0xfc, !PT ;  /* 0x0000002800047812 */ /* 0x000fe400078efcff */
[----:B------:R-:W-:Y:S01]  /*17b0*/  P2R R32, PR, RZ, 0x40 ;  /* 0x00000040ff207803 */ /* 0x000fe20000000000 */
[----:B------:R-:W4:Y:S01]  /*17c0*/  @P4 LDG.E.EL.128 R60, desc[UR18][R34.64] ;  /* 0x00000012223c4981 */ /* 0x000f22000c2e1d00 */
[----:B------:R-:W-:Y:S02]  /*17d0*/  ISETP.LT.AND P2, PT, R4, R17, !P0 ;  /* 0x000000110400720c */ /* 0x000fe40004741270 */
[----:B------:R-:W-:Y:S02]  /*17e0*/  CS2R R6, SRZ ;  /* 0x0000000000067805 */ /* 0x000fe4000001ff00 */
[----:B------:R-:W-:Y:S02]  /*17f0*/  ISETP.NE.AND P6, PT, R5, RZ, PT ;  /* 0x000000ff0500720c */ /* 0x000fe40003fc5270 */
[----:B------:R-:W-:Y:S01]  /*1800*/  CS2R R4, SRZ ;  /* 0x0000000000047805 */ /* 0x000fe2000001ff00 */
[----:B------:R-:W5:Y:S01]  /*1810*/  @P5 LDG.E.EL.128 R72, desc[UR18][R34.64] ;  /* 0x0000001222485981 */ /* 0x000f62000c2e1d00 */
[----:B------:R-:W-:-:S03]  /*1820*/  CS2R R8, SRZ ;  /* 0x0000000000087805 */ /* 0x000fc6000001ff00 */
[----:B------:R-:W4:Y:S04]  /*1830*/  @P3 LDG.E.EL.128 R12, desc[UR18][R34.64] ;  /* 0x00000012220c3981 */ /* 0x000f28000c2e1d00 */
[----:B------:R-:W4:Y:S04]  /*1840*/  @P1 LDG.E.EL.128 R8, desc[UR18][R34.64] ;  /* 0x0000001222081981 */ /* 0x000f28000c2e1d00 */
[----:B------:R-:W4:Y:S01]  /*1850*/  @P2 LDG.E.EL.128 R4, desc[UR18][R34.64] ;  /* 0x0000001222042981 */ /* 0x000f22000c2e1d00 */
[----:B------:R-:W-:-:S04]  /*1860*/  LOP3.LUT R16, R0, 0x38, RZ, 0xfc, !PT ;  /* 0x0000003800107812 */ /* 0x000fc800078efcff */
[----:B------:R-:W-:-:S13]  /*1870*/  ISETP.LT.AND P0, PT, R16, R17, !P0 ;  /* 0x000000111000720c */ /* 0x000fda0004701270 */
[----:B------:R1:W5:Y:S01]  /*1880*/  @P0 LDG.E.EL.128 R40, desc[UR18][R34.64] ;  /* 0x0000001222280981 */ /* 0x000362000c2e1d00 */
[----:B------:R-:W-:Y:S01]  /*1890*/  IMAD.SHL.U32 R16, R91, 0x2, RZ ;  /* 0x000000025b107824 */ /* 0x000fe200078e00ff */
[----:B------:R-:W-:Y:S02]  /*18a0*/  SGXT.U32 R3, R3, 0x1 ;  /* 0x000000010303781a */ /* 0x000fe40000000000 */
[----:B------:R-:W-:Y:S02]  /*18b0*/  LOP3.LUT R2, R2, 0x78, RZ, 0xc0, !PT ;  /* 0x0000007802027812 */ /* 0x000fe400078ec0ff */
[----:B------:R-:W-:-:S05]  /*18c0*/  LOP3.LUT R3, R16, R3, RZ, 0xfc, !PT ;  /* 0x0000000310037212 */ /* 0x000fca00078efcff */
[----:B------:R-:W-:-:S05]  /*18d0*/  IMAD R2, R3, 0x88, R2 ;  /* 0x0000008803027824 */ /* 0x000fca00078e0202 */
[----:B------:R-:W-:-:S05]  /*18e0*/  LEA R47, R2, UR14, 0x2 ;  /* 0x0000000e022f7c11 */ /* 0x000fca000f8e10ff */
[----:B------:R-:W2:Y:S04]  /*18f0*/  LDS.128 R28, [R47] ;  /* 0x000000002f1c7984 */ /* 0x000ea80000000c00 */
[----:B------:R-:W2:Y:S01]  /*1900*/  LDS.128 R16, [R47+0x10] ;  /* 0x000010002f107984 */ /* 0x000ea20000000c00 */
[----:B------:R-:W-:-:S04]  /*1910*/  IMAD R33, R0, 0xc00, R33 ;  /* 0x00000c0000217824 */ /* 0x000fc800078e0221 */
[C---:B------:R-:W-:Y:S02]  /*1920*/  VIADD R89, R33.reuse, 0xc000 ;  /* 0x0000c00021597836 */ /* 0x040fe40000000000 */
[C---:B------:R-:W-:Y:S02]  /*1930*/  VIADD R87, R33.reuse, 0x12000 ;  /* 0x0001200021577836 */ /* 0x040fe40000000000 */
[C---:B------:R-:W-:Y:S02]  /*1940*/  VIADD R85, R33.reuse, 0x18000 ;  /* 0x0001800021557836 */ /* 0x040fe40000000000 */
[C---:B------:R-:W-:Y:S02]  /*1950*/  VIADD R83, R33.reuse, 0x1e000 ;  /* 0x0001e00021537836 */ /* 0x040fe40000000000 */
[----:B------:R-:W-:Y:S02]  /*1960*/  VIADD R81, R33, 0x24000 ;  /* 0x0002400021517836 */ /* 0x000fe40000000000 */
[----:B-1----:R-:W-:-:S04]  /*1970*/  IMAD.WIDE R88, R89, 0x2, R78 ;  /* 0x0000000259587825 */ /* 0x002fc800078e024e */
[----:B------:R-:W-:-:S04]  /*1980*/  IMAD.WIDE R86, R87, 0x2, R78 ;  /* 0x0000000257567825 */ /* 0x000fc800078e024e */
[----:B------:R-:W-:-:S04]  /*1990*/  IMAD.WIDE R84, R85, 0x2, R78 ;  /* 0x0000000255547825 */ /* 0x000fc800078e024e */
[----:B------:R-:W-:-:S04]  /*19a0*/  IMAD.WIDE R82, R83, 0x2, R78 ;  /* 0x0000000253527825 */ /* 0x000fc800078e024e */
[----:B------:R-:W-:Y:S01]  /*19b0*/  IMAD.WIDE R80, R81, 0x2, R78 ;  /* 0x0000000251507825 */ /* 0x000fe200078e024e */
[----:B--2---:R-:W-:-:S03]  /*19c0*/  PRMT R2, R24, 0x7632, R2 ;  /* 0x0000763218027816 */ /* 0x004fc60000000002 */
[----:B------:R-:W-:Y:S01]  /*19d0*/  IMAD.U32 R35, R24, 0x10000, RZ ;  /* 0x0001000018237824 */ /* 0x000fe200078e00ff */
[C---:B------:R-:W-:Y:S02]  /*19e0*/  PRMT R3, R25.reuse, 0x7632, R3 ;  /* 0x0000763219037816 */ /* 0x040fe40000000003 */
[C---:B------:R-:W-:Y:S01]  /*19f0*/  PRMT R24, R26.reuse, 0x7632, R24 ;  /* 0x000076321a187816 */ /* 0x040fe20000000018 */
[----:B------:R-:W-:Y:S01]  /*1a00*/  IMAD.U32 R37, R25, 0x10000, RZ ;  /* 0x0001000019257824 */ /* 0x000fe200078e00ff */
[C---:B------:R-:W-:Y:S01]  /*1a10*/  PRMT R25, R27.reuse, 0x7632, R25 ;  /* 0x000076321b197816 */ /* 0x040fe20000000019 */
[----:B------:R-:W-:Y:S02]  /*1a20*/  IMAD.U32 R39, R26, 0x10000, RZ ;  /* 0x000100001a277824 */ /* 0x000fe400078e00ff */
[----:B------:R-:W-:Y:S02]  /*1a30*/  IMAD.U32 R2, R2, 0x10000, RZ ;  /* 0x0001000002027824 */ /* 0x000fe400078e00ff */
[----:B------:R-:W-:-:S02]  /*1a40*/  IMAD.U32 R27, R27, 0x10000, RZ ;  /* 0x000100001b1b7824 */ /* 0x000fc400078e00ff */
[----:B------:R-:W-:Y:S02]  /*1a50*/  IMAD.U32 R26, R3, 0x10000, RZ ;  /* 0x00010000031a7824 */ /* 0x000fe400078e00ff */
[----:B------:R-:W-:Y:S02]  /*1a60*/  IMAD.U32 R24, R24, 0x10000, RZ ;  /* 0x0001000018187824 */ /* 0x000fe400078e00ff */
[----:B------:R-:W-:Y:S01]  /*1a70*/  FADD R29, R29, R2 ;  /* 0x000000021d1d7221 */ /* 0x000fe20000000000 */
[----:B------:R-:W-:Y:S02]  /*1a80*/  IMAD.U32 R2, R25, 0x10000, RZ ;  /* 0x0001000019027824 */ /* 0x000fe400078e00ff */
[----:B------:R-:W-:Y:S01]  /*1a90*/  FADD R31, R31, R26 ;  /* 0x0000001a1f1f7221 */ /* 0x000fe20000000000 */
[----:B------:R-:W-:Y:S01]  /*1aa0*/  FADD R18, R18, R27 ;  /* 0x0000001b12127221 */ /* 0x000fe20000000000 */
[----:B------:R-:W-:Y:S02]  /*1ab0*/  FADD R17, R17, R24 ;  /* 0x0000001811117221 */ /* 0x000fe40000000000 */
[----:B------:R-:W1:Y:S01]  /*1ac0*/  LDS.128 R24, [R47+0x1100] ;  /* 0x001100002f187984 */ /* 0x000e620000000c00 */
[----:B------:R-:W-:Y:S01]  /*1ad0*/  FADD R16, R16, R39 ;  /* 0x0000002710107221 */ /* 0x000fe20000000000 */
[----:B------:R-:W-:Y:S01]  /*1ae0*/  FADD R19, R19, R2 ;  /* 0x0000000213137221 */ /* 0x000fe20000000000 */
[----:B------:R-:W-:Y:S01]  /*1af0*/  FADD R28, R28, R35 ;  /* 0x000000231c1c7221 */ /* 0x000fe20000000000 */
[----:B------:R-:W-:-:S02]  /*1b00*/  FADD R30, R30, R37 ;  /* 0x000000251e1e7221 */ /* 0x000fc40000000000 */
[----:B------:R-:W-:Y:S02]  /*1b10*/  F2FP.BF16.F32.PACK_AB R38, R17, R16 ;  /* 0x000000101126723e */ /* 0x000fe400000010ff */
[----:B------:R-:W-:Y:S01]  /*1b20*/  F2FP.BF16.F32.PACK_AB R39, R19, R18 ;  /* 0x000000121327723e */ /* 0x000fe200000010ff */
[----:B------:R-:W-:Y:S01]  /*1b30*/  IMAD.WIDE R2, R33, 0x2, R78 ;  /* 0x0000000221027825 */ /* 0x000fe200078e024e */
[----:B------:R-:W-:Y:S01]  /*1b40*/  F2FP.BF16.F32.PACK_AB R36, R29, R28 ;  /* 0x0000001c1d24723e */ /* 0x000fe200000010ff */
[----:B------:R-:W2:Y:S01]  /*1b50*/  LDS.128 R16, [R47+0x1110] ;  /* 0x001110002f107984 */ /* 0x000ea20000000c00 */
[----:B------:R-:W-:Y:S01]  /*1b60*/  F2FP.BF16.F32.PACK_AB R37, R31, R30 ;  /* 0x0000001e1f25723e */ /* 0x000fe200000010ff */
[C---:B---3--:R-:W-:Y:S01]  /*1b70*/  IMAD.U32 R29, R20.reuse, 0x10000, RZ ;  /* 0x00010000141d7824 */ /* 0x048fe200078e00ff */
[----:B------:R-:W-:Y:S02]  /*1b80*/  PRMT R0, R20, 0x7632, R0 ;  /* 0x0000763214007816 */ /* 0x000fe40000000000 */
[C---:B------:R-:W-:Y:S01]  /*1b90*/  PRMT R20, R21.reuse, 0x7632, R20 ;  /* 0x0000763215147816 */ /* 0x040fe20000000014 */
[----:B------:R3:W-:Y:S01]  /*1ba0*/  @P6 STG.E.128 desc[UR18][R2.64], R36 ;  /* 0x0000002402006986 */ /* 0x0007e2000c101d12 */
[----:B------:R-:W-:-:S02]  /*1bb0*/  IMAD.U32 R31, R21, 0x10000, RZ ;  /* 0x00010000151f7824 */ /* 0x000fc400078e00ff */
[----:B------:R-:W-:Y:S01]  /*1bc0*/  IMAD.U32 R0, R0, 0x10000, RZ ;  /* 0x0001000000007824 */ /* 0x000fe200078e00ff */
[C---:B------:R-:W-:Y:S01]  /*1bd0*/  PRMT R21, R22.reuse, 0x7632, R21 ;  /* 0x0000763216157816 */ /* 0x040fe20000000015 */
[----:B------:R-:W-:Y:S01]  /*1be0*/  IMAD.U32 R35, R22, 0x10000, RZ ;  /* 0x0001000016237824 */ /* 0x000fe200078e00ff */
[----:B------:R-:W-:Y:S01]  /*1bf0*/  PRMT R22, R23, 0x7632, R22 ;  /* 0x0000763217167816 */ /* 0x000fe20000000016 */
[C---:B----4-:R-:W-:Y:S01]  /*1c00*/  IMAD.U32 R93, R60.reuse, 0x10000, RZ ;  /* 0x000100003c5d7824 */ /* 0x050fe200078e00ff */
[----:B------:R-:W-:Y:S01]  /*1c10*/  PRMT R69, R60, 0x7632, R69 ;  /* 0x000076323c457816 */ /* 0x000fe20000000045 */
[C---:B------:R-:W-:Y:S01]  /*1c20*/  IMAD.U32 R91, R61.reuse, 0x10000, RZ ;  /* 0x000100003d5b7824 */ /* 0x040fe200078e00ff */
[----:B------:R-:W-:Y:S01]  /*1c30*/  PRMT R49, R61, 0x7632, R49 ;  /* 0x000076323d317816 */ /* 0x000fe20000000031 */
[----:B------:R-:W-:Y:S01]  /*1c40*/  IMAD.U32 R57, R62, 0x10000, RZ ;  /* 0x000100003e397824 */ /* 0x000fe200078e00ff */
[----:B------:R-:W-:Y:S01]  /*1c50*/  PRMT R58, R12, 0x7632, R58 ;  /* 0x000076320c3a7816 */ /* 0x000fe2000000003a */
[----:B-----5:R-:W-:Y:S01]  /*1c60*/  IMAD.U32 R71, R73, 0x10000, RZ ;  /* 0x0001000049477824 */ /* 0x020fe200078e00ff */
[C---:B------:R-:W-:Y:S01]  /*1c70*/  PRMT R56, R14.reuse, 0x7632, R56 ;  /* 0x000076320e387816 */ /* 0x040fe20000000038 */
[----:B------:R-:W-:Y:S01]  /*1c80*/  IMAD.U32 R67, R13, 0x10000, RZ ;  /* 0x000100000d437824 */ /* 0x000fe200078e00ff */
[----:B------:R-:W-:Y:S01]  /*1c90*/  PRMT R54, R15, 0x7632, R54 ;  /* 0x000076320f367816 */ /* 0x000fe20000000036 */
[----:B------:R-:W-:-:S02]  /*1ca0*/  IMAD.U32 R59, R14, 0x10000, RZ ;  /* 0x000100000e3b7824 */ /* 0x000fc400078e00ff */
[----:B------:R-:W-:Y:S01]  /*1cb0*/  IMAD.U32 R65, R15, 0x10000, RZ ;  /* 0x000100000f417824 */ /* 0x000fe200078e00ff */
[----:B------:R-:W-:Y:S01]  /*1cc0*/  PRMT R48, R4, 0x7632, R48 ;  /* 0x0000763204307816 */ /* 0x000fe20000000030 */
[----:B---3--:R-:W-:Y:S01]  /*1cd0*/  IMAD.U32 R2, R20, 0x10000, RZ ;  /* 0x0001000014027824 */ /* 0x008fe200078e00ff */
[----:B------:R-:W-:Y:S01]  /*1ce0*/  PRMT R46, R7, 0x7632, R46 ;  /* 0x00007632072e7816 */ /* 0x000fe2000000002e */
[----:B------:R-:W-:Y:S02]  /*1cf0*/  IMAD.U32 R3, R23, 0x10000, RZ ;  /* 0x0001000017037824 */ /* 0x000fe400078e00ff */
[----:B-1----:R-:W-:Y:S01]  /*1d00*/  FADD R28, R24, R29 ;  /* 0x0000001d181c7221 */ /* 0x002fe20000000000 */
[----:B------:R-:W-:Y:S01]  /*1d10*/  FADD R29, R26, R31 ;  /* 0x0000001f1a1d7221 */ /* 0x000fe20000000000 */
[----:B------:R-:W-:Y:S01]  /*1d20*/  FADD R23, R25, R0 ;  /* 0x0000000019177221 */ /* 0x000fe20000000000 */
[----:B------:R-:W-:Y:S01]  /*1d30*/  FADD R2, R27, R2 ;  /* 0x000000021b027221 */ /* 0x000fe20000000000 */
[----:B------:R-:W-:Y:S01]  /*1d40*/  IMAD.U32 R53, R4, 0x10000, RZ ;  /* 0x0001000004357824 */ /* 0x000fe200078e00ff */
[----:B------:R-:W1:Y:S01]  /*1d50*/  LDS.128 R24, [R47+0x2200] ;  /* 0x002200002f187984 */ /* 0x000e620000000c00 */
[----:B------:R-:W-:-:S02]  /*1d60*/  IMAD.U32 R0, R21, 0x10000, RZ ;  /* 0x0001000015007824 */ /* 0x000fc400078e00ff */
[----:B------:R-:W-:Y:S01]  /*1d70*/  IMAD.U32 R22, R22, 0x10000, RZ ;  /* 0x0001000016167824 */ /* 0x000fe200078e00ff */
[----:B------:R-:W-:Y:S01]  /*1d80*/  ISETP.NE.AND P6, PT, R32, RZ, PT ;  /* 0x000000ff2000720c */ /* 0x000fe20003fc5270 */
[----:B--2---:R-:W-:Y:S01]  /*1d90*/  FADD R31, R18, R3 ;  /* 0x00000003121f7221 */ /* 0x004fe20000000000 */
[----:B------:R-:W-:Y:S01]  /*1da0*/  FADD R3, R17, R0 ;  /* 0x0000000011037221 */ /* 0x000fe20000000000 */
[----:B------:R-:W-:Y:S01]  /*1db0*/  FADD R0, R19, R22 ;  /* 0x0000001613007221 */ /* 0x000fe20000000000 */
[----:B------:R-:W-:Y:S01]  /*1dc0*/  PRMT R60, R62, 0x7632, R60 ;  /* 0x000076323e3c7816 */ /* 0x000fe2000000003c */
[----:B------:R-:W-:Y:S01]  /*1dd0*/  FADD R30, R16, R35 ;  /* 0x00000023101e7221 */ /* 0x000fe20000000000 */
[----:B------:R-:W-:Y:S01]  /*1de0*/  PRMT R22, R73, 0x7632, R22 ;  /* 0x0000763249167816 */ /* 0x000fe20000000016 */
[----:B------:R-:W-:Y:S01]  /*1df0*/  IMAD.U32 R61, R12, 0x10000, RZ ;  /* 0x000100000c3d7824 */ /* 0x000fe200078e00ff */
[----:B------:R-:W-:Y:S01]  /*1e00*/  PRMT R62, R13, 0x7632, R62 ;  /* 0x000076320d3e7816 */ /* 0x000fe2000000003e */
[C---:B------:R-:W-:Y:S01]  /*1e10*/  VIADD R73, R33.reuse, 0x6000 ;  /* 0x0000600021497836 */ /* 0x040fe20000000000 */
[----:B------:R-:W2:Y:S01]  /*1e20*/  LDS.128 R12, [R47+0x2210] ;  /* 0x002210002f0c7984 */ /* 0x000ea20000000c00 */
[----:B------:R-:W-:Y:S01]  /*1e30*/  PRMT R20, R72, 0x7632, R20 ;  /* 0x0000763248147816 */ /* 0x000fe20000000014 */
[----:B------:R-:W-:-:S02]  /*1e40*/  VIADD R33, R33, 0x2a000 ;  /* 0x0002a00021217836 */ /* 0x000fc40000000000 */
[----:B------:R-:W3:Y:S01]  /*1e50*/  LDS.128 R16, [R47+0x3300] ;  /* 0x003300002f107984 */ /* 0x000ee20000000c00 */
[----:B------:R-:W-:Y:S01]  /*1e60*/  IMAD.U32 R21, R72, 0x10000, RZ ;  /* 0x0001000048157824 */ /* 0x000fe200078e00ff */
[----:B------:R-:W-:Y:S01]  /*1e70*/  F2FP.BF16.F32.PACK_AB R28, R23, R28 ;  /* 0x0000001c171c723e */ /* 0x000fe200000010ff */
[----:B------:R-:W-:Y:S01]  /*1e80*/  IMAD.U32 R51, R7, 0x10000, RZ ;  /* 0x0001000007337824 */ /* 0x000fe200078e00ff */
[----:B------:R-:W-:Y:S01]  /*1e90*/  F2FP.BF16.F32.PACK_AB R29, R2, R29 ;  /* 0x0000001d021d723e */ /* 0x000fe200000010ff */
[----:B------:R-:W-:Y:S01]  /*1ea0*/  IMAD.WIDE R72, R73, 0x2, R78 ;  /* 0x0000000249487825 */ /* 0x000fe200078e024e */
[----:B------:R-:W-:Y:S01]  /*1eb0*/  F2FP.BF16.F32.PACK_AB R30, R3, R30 ;  /* 0x0000001e031e723e */ /* 0x000fe200000010ff */
[----:B------:R-:W-:Y:S01]  /*1ec0*/  LDS.128 R36, [R47+0x4400] ;  /* 0x004400002f247984 */ /* 0x000fe20000000c00 */
[----:B------:R-:W-:Y:S01]  /*1ed0*/  F2FP.BF16.F32.PACK_AB R31, R0, R31 ;  /* 0x0000001f001f723e */ /* 0x000fe200000010ff */
[C---:B------:R-:W-:Y:S01]  /*1ee0*/  IMAD.U32 R3, R8.reuse, 0x10000, RZ ;  /* 0x0001000008037824 */ /* 0x040fe200078e00ff */
[----:B------:R-:W-:Y:S01]  /*1ef0*/  PRMT R0, R8, 0x7632, R0 ;  /* 0x0000763208007816 */ /* 0x000fe20000000000 */
[C---:B------:R-:W-:Y:S01]  /*1f00*/  IMAD.U32 R7, R10.reuse, 0x10000, RZ ;  /* 0x000100000a077824 */ /* 0x040fe200078e00ff */
[----:B------:R-:W-:Y:S01]  /*1f10*/  PRMT R4, R10, 0x7632, R4 ;  /* 0x000076320a047816 */ /* 0x000fe20000000004 */
[----:B------:R-:W-:-:S02]  /*1f20*/  IMAD.WIDE R78, R33, 0x2, R78 ;  /* 0x00000002214e7825 */ /* 0x000fc400078e024e */
[----:B------:R-:W4:Y:S02]  /*1f30*/  LDS.128 R32, [R47+0x3310] ;  /* 0x003310002f207984 */ /* 0x000f240000000c00 */
[----:B------:R-:W-:Y:S02]  /*1f40*/  IMAD.U32 R8, R20, 0x10000, RZ ;  /* 0x0001000014087824 */ /* 0x000fe400078e00ff */
[----:B------:R-:W-:Y:S01]  /*1f50*/  IMAD.U32 R10, R22, 0x10000, RZ ;  /* 0x00010000160a7824 */ /* 0x000fe200078e00ff */
[----:B------:R5:W-:Y:S01]  /*1f60*/  @P6 STG.E.128 desc[UR18][R72.64], R28 ;  /* 0x0000001c48006986 */ /* 0x000be2000c101d12 */
[----:B-1----:R-:W-:Y:S01]  /*1f70*/  FADD R64, R24, R21 ;  /* 0x0000001518407221 */ /* 0x002fe20000000000 */
[----:B------:R-:W-:Y:S02]  /*1f80*/  FADD R66, R26, R71 ;  /* 0x000000471a427221 */ /* 0x000fe40000000000 */
[----:B------:R-:W1:Y:S01]  /*1f90*/  LDS.128 R20, [R47+0x4410] ;  /* 0x004410002f147984 */ /* 0x000e620000000c00 */
[----:B------:R-:W-:-:S03]  /*1fa0*/  FADD R71, R25, R8 ;  /* 0x0000000819477221 */ /* 0x000fc60000000000 */
[----:B------:R-:W-:Y:S01]  /*1fb0*/  LDS.128 R28, [R47+0x5510] ;  /* 0x005510002f1c7984 */ /* 0x000fe20000000c00 */
[----:B-----5:R-:W-:-:S03]  /*1fc0*/  FADD R73, R27, R10 ;  /* 0x0000000a1b497221 */ /* 0x020fc60000000000 */
[----:B------:R-:W5:Y:S01]  /*1fd0*/  LDS.128 R24, [R47+0x5500] ;  /* 0x005500002f187984 */ /* 0x000f620000000c00 */
[----:B------:R-:W-:Y:S01]  /*1fe0*/  PRMT R68, R75, 0x7632, R68 ;  /* 0x000076324b447816 */ /* 0x000fe20000000044 */
[C---:B------:R-:W-:Y:S01]  /*1ff0*/  IMAD.U32 R77, R74.reuse, 0x10000, RZ ;  /* 0x000100004a4d7824 */ /* 0x040fe200078e00ff */
[----:B------:R-:W-:-:S03]  /*2000*/  PRMT R70, R74, 0x7632, R70 ;  /* 0x000076324a467816 */ /* 0x000fc60000000046 */
[----:B------:R-:W-:Y:S02]  /*2010*/  IMAD.U32 R68, R68, 0x10000, RZ ;  /* 0x0001000044447824 */ /* 0x000fe400078e00ff */
[----:B--2---:R-:W-:Y:S01]  /*2020*/  FADD R72, R12, R77 ;  /* 0x0000004d0c487221 */ /* 0x004fe20000000000 */
[----:B------:R-:W-:Y:S02]  /*2030*/  IMAD.U32 R75, R75, 0x10000, RZ ;  /* 0x000100004b4b7824 */ /* 0x000fe400078e00ff */
[----:B---3--:R-:W-:Y:S01]  /*2040*/  FADD R74, R16, R93 ;  /* 0x0000005d104a7221 */ /* 0x008fe20000000000 */
[----:B------:R-:W-:Y:S01]  /*2050*/  FADD R77, R15, R68 ;  /* 0x000000440f4d7221 */ /* 0x000fe20000000000 */
[----:B------:R-:W-:Y:S02]  /*2060*/  IMAD.U32 R8, R70, 0x10000, RZ ;  /* 0x0001000046087824 */ /* 0x000fe400078e00ff */
[----:B------:R-:W-:Y:S01]  /*2070*/  FADD R68, R18, R91 ;  /* 0x0000005b12447221 */ /* 0x000fe20000000000 */
[----:B------:R-:W-:Y:S01]  /*2080*/  PRMT R50, R5, 0x7632, R50 ;  /* 0x0000763205327816 */ /* 0x000fe20000000032 */
[----:B------:R-:W-:-:S02]  /*2090*/  IMAD.U32 R16, R69, 0x10000, RZ ;  /* 0x0001000045107824 */ /* 0x000fc400078e00ff */
[----:B------:R-:W-:Y:S02]  /*20a0*/  IMAD.U32 R18, R49, 0x10000, RZ ;  /* 0x0001000031127824 */ /* 0x000fe400078e00ff */
[----:B------:R-:W-:Y:S01]  /*20b0*/  FADD R70, R14, R75 ;  /* 0x0000004b0e467221 */ /* 0x000fe20000000000 */
[----:B------:R-:W-:Y:S02]  /*20c0*/  IMAD.U32 R56, R56, 0x10000, RZ ;  /* 0x0001000038387824 */ /* 0x000fe400078e00ff */
[----:B------:R-:W-:Y:S01]  /*20d0*/  FADD R75, R13, R8 ;  /* 0x000000080d4b7221 */ /* 0x000fe20000000000 */
[----:B------:R-:W-:Y:S01]  /*20e0*/  IMAD.U32 R54, R54, 0x10000, RZ ;  /* 0x0001000036367824 */ /* 0x000fe200078e00ff */
[C---:B------:R-:W-:Y:S01]  /*20f0*/  PRMT R10, R41.reuse, 0x7632, R10 ;  /* 0x00007632290a7816 */ /* 0x040fe2000000000a */
[----:B------:R-:W-:Y:S01]  /*2100*/  IMAD.U32 R13, R41, 0x10000, RZ ;  /* 0x00010000290d7824 */ /* 0x000fe200078e00ff */
[C---:B------:R-:W-:Y:S01]  /*2110*/  PRMT R14, R43.reuse, 0x7632, R14 ;  /* 0x000076322b0e7816 */ /* 0x040fe2000000000e */
[----:B------:R-:W-:-:S02]  /*2120*/  IMAD.U32 R49, R43, 0x10000, RZ ;  /* 0x000100002b317824 */ /* 0x000fc400078e00ff */
[----:B----4-:R-:W-:Y:S01]  /*2130*/  FADD R57, R32, R57 ;  /* 0x0000003920397221 */ /* 0x010fe20000000000 */
[----:B------:R-:W-:Y:S02]  /*2140*/  IMAD.U32 R48, R48, 0x10000, RZ ;  /* 0x0001000030307824 */ /* 0x000fe400078e00ff */
[----:B------:R-:W-:Y:S01]  /*2150*/  FADD R43, R17, R16 ;  /* 0x00000010112b7221 */ /* 0x000fe20000000000 */
[----:B------:R-:W-:Y:S01]  /*2160*/  FADD R41, R19, R18 ;  /* 0x0000001213297221 */ /* 0x000fe20000000000 */
[----:B------:R-:W-:Y:S01]  /*2170*/  IMAD.U32 R32, R50, 0x10000, RZ ;  /* 0x0001000032207824 */ /* 0x000fe200078e00ff */
[----:B------:R-:W-:Y:S01]  /*2180*/  PRMT R52, R63, 0x7632, R52 ;  /* 0x000076323f347816 */ /* 0x000fe20000000034 */
[----:B-1----:R-:W-:Y:S01]  /*2190*/  FADD R59, R20, R59 ;  /* 0x0000003b143b7221 */ /* 0x002fe20000000000 */
[----:B------:R-:W-:Y:S01]  /*21a0*/  FADD R65, R22, R65 ;  /* 0x0000004116417221 */ /* 0x000fe20000000000 */
[----:B------:R-:W1:Y:S01]  /*21b0*/  LDS.128 R16, [R47+0x6600] ;  /* 0x006600002f107984 */ /* 0x000e620000000c00 */
[----:B------:R-:W-:Y:S01]  /*21c0*/  FADD R56, R21, R56 ;  /* 0x0000003815387221 */ /* 0x000fe20000000000 */
[----:B------:R-:W-:Y:S01]  /*21d0*/  FADD R54, R23, R54 ;  /* 0x0000003617367221 */ /* 0x000fe20000000000 */
[----:B------:R-:W-:Y:S01]  /*21e0*/  IMAD.U32 R55, R5, 0x10000, RZ ;  /* 0x0001000005377824 */ /* 0x000fe200078e00ff */
[----:B------:R-:W2:Y:S01]  /*21f0*/  LDS.128 R20, [R47+0x6610] ;  /* 0x006610002f147984 */ /* 0x000ea20000000c00 */
[C---:B------:R-:W-:Y:S01]  /*2200*/  PRMT R44, R6.reuse, 0x7632, R44 ;  /* 0x00007632062c7816 */ /* 0x040fe2000000002c */
[----:B------:R-:W-:Y:S01]  /*2210*/  IMAD.U32 R45, R6, 0x10000, RZ ;  /* 0x00010000062d7824 */ /* 0x000fe200078e00ff */
[C---:B------:R-:W-:Y:S01]  /*2220*/  PRMT R2, R9.reuse, 0x7632, R2 ;  /* 0x0000763209027816 */ /* 0x040fe20000000002 */
[----:B------:R-:W-:-:S02]  /*2230*/  IMAD.U32 R5, R9, 0x10000, RZ ;  /* 0x0001000009057824 */ /* 0x000fc400078e00ff */
[----:B-----5:R-:W-:Y:S01]  /*2240*/  FADD R50, R25, R48 ;  /* 0x0000003019327221 */ /* 0x020fe20000000000 */
[C---:B------:R-:W-:Y:S01]  /*2250*/  PRMT R6, R11.reuse, 0x7632, R6 ;  /* 0x000076320b067816 */ /* 0x040fe20000000006 */
[----:B------:R-:W-:Y:S02]  /*2260*/  IMAD.U32 R9, R11, 0x10000, RZ ;  /* 0x000100000b097824 */ /* 0x000fe400078e00ff */
[----:B------:R-:W-:Y:S01]  /*2270*/  FADD R48, R27, R32 ;  /* 0x000000201b307221 */ /* 0x000fe20000000000 */
[C---:B------:R-:W-:Y:S01]  /*2280*/  PRMT R8, R40.reuse, 0x7632, R8 ;  /* 0x0000763228087816 */ /* 0x040fe20000000008 */
[----:B------:R-:W-:Y:S01]  /*2290*/  IMAD.U32 R11, R40, 0x10000, RZ ;  /* 0x00010000280b7824 */ /* 0x000fe200078e00ff */
[C---:B------:R-:W-:Y:S01]  /*22a0*/  PRMT R12, R42.reuse, 0x7632, R12 ;  /* 0x000076322a0c7816 */ /* 0x040fe2000000000c */
[----:B------:R-:W-:Y:S02]  /*22b0*/  IMAD.U32 R15, R42, 0x10000, RZ ;  /* 0x000100002a0f7824 */ /* 0x000fe400078e00ff */
[----:B------:R-:W-:-:S02]  /*22c0*/  IMAD.U32 R32, R46, 0x10000, RZ ;  /* 0x000100002e207824 */ /* 0x000fc400078e00ff */
[----:B------:R-:W-:Y:S02]  /*22d0*/  IMAD.U32 R63, R63, 0x10000, RZ ;  /* 0x000100003f3f7824 */ /* 0x000fe400078e00ff */
[----:B------:R-:W-:Y:S02]  /*22e0*/  IMAD.U32 R40, R60, 0x10000, RZ ;  /* 0x000100003c287824 */ /* 0x000fe400078e00ff */
[----:B------:R-:W-:Y:S02]  /*22f0*/  IMAD.U32 R42, R52, 0x10000, RZ ;  /* 0x00010000342a7824 */ /* 0x000fe400078e00ff */
[----:B------:R-:W-:Y:S01]  /*2300*/  FADD R53, R24, R53 ;  /* 0x0000003518357221 */ /* 0x000fe20000000000 */
[----:B------:R-:W-:Y:S01]  /*2310*/  FADD R55, R26, R55 ;  /* 0x000000371a377221 */ /* 0x000fe20000000000 */
[----:B------:R-:W-:Y:S01]  /*2320*/  FADD R63, R34, R63 ;  /* 0x0000003f223f7221 */ /* 0x000fe20000000000 */
[----:B------:R-:W-:Y:S01]  /*2330*/  FADD R40, R33, R40 ;  /* 0x0000002821287221 */ /* 0x000fe20000000000 */
[----:B------:R-:W-:Y:S01]  /*2340*/  FADD R42, R35, R42 ;  /* 0x0000002a232a7221 */ /* 0x000fe20000000000 */
[----:B------:R-:W3:Y:S01]  /*2350*/  LDS.128 R24, [R47+0x7700] ;  /* 0x007700002f187984 */ /* 0x000ee20000000c00 */
[----:B------:R-:W-:-:S03]  /*2360*/  FADD R60, R31, R32 ;  /* 0x000000201f3c7221 */ /* 0x000fc60000000000 */
[----:B------:R4:W5:Y:S01]  /*2370*/  LDS.128 R32, [R47+0x7710] ;  /* 0x007710002f207984 */ /* 0x0009620000000c00 */
[----:B------:R-:W-:Y:S02]  /*2380*/  IMAD.U32 R58, R58, 0x10000, RZ ;  /* 0x000100003a3a7824 */ /* 0x000fe400078e00ff */
[----:B------:R-:W-:Y:S02]  /*2390*/  IMAD.U32 R52, R62, 0x10000, RZ ;  /* 0x000100003e347824 */ /* 0x000fe400078e00ff */
[----:B------:R-:W-:Y:S02]  /*23a0*/  IMAD.U32 R44, R44, 0x10000, RZ ;  /* 0x000100002c2c7824 */ /* 0x000fe400078e00ff */
[----:B------:R-:W-:Y:S02]  /*23b0*/  IMAD.U32 R4, R4, 0x10000, RZ ;  /* 0x0001000004047824 */ /* 0x000fe400078e00ff */
[----:B------:R-:W-:Y:S02]  /*23c0*/  IMAD.U32 R0, R0, 0x10000, RZ ;  /* 0x0001000000007824 */ /* 0x000fe400078e00ff */
[----:B------:R-:W-:-:S02]  /*23d0*/  IMAD.U32 R2, R2, 0x10000, RZ ;  /* 0x0001000002027824 */ /* 0x000fc400078e00ff */
[----:B------:R-:W-:Y:S02]  /*23e0*/  IMAD.U32 R6, R6, 0x10000, RZ ;  /* 0x0001000006067824 */ /* 0x000fe400078e00ff */
[----:B------:R-:W-:Y:S01]  /*23f0*/  FADD R61, R36, R61 ;  /* 0x0000003d243d7221 */ /* 0x000fe20000000000 */
[----:B------:R-:W-:Y:S01]  /*2400*/  FADD R67, R38, R67 ;  /* 0x0000004326437221 */ /* 0x000fe20000000000 */
[----:B------:R-:W-:Y:S01]  /*2410*/  FADD R58, R37, R58 ;  /* 0x0000003a253a7221 */ /* 0x000fe20000000000 */
[----:B------:R-:W-:Y:S01]  /*2420*/  FADD R52, R39, R52 ;  /* 0x0000003427347221 */ /* 0x000fe20000000000 */
[----:B-1----:R-:W-:Y:S01]  /*2430*/  FADD R3, R16, R3 ;  /* 0x0000000310037221 */ /* 0x002fe20000000000 */
[----:B------:R-:W-:Y:S01]  /*2440*/  FADD R46, R28, R45 ;  /* 0x0000002d1c2e7221 */ /* 0x000fe20000000000 */
[----:B------:R-:W-:Y:S01]  /*2450*/  FADD R51, R30, R51 ;  /* 0x000000331e337221 */ /* 0x000fe20000000000 */
[----:B------:R-:W-:Y:S01]  /*2460*/  FADD R69, R29, R44 ;  /* 0x0000002c1d457221 */ /* 0x000fe20000000000 */
[----:B------:R-:W-:Y:S01]  /*2470*/  FADD R5, R18, R5 ;  /* 0x0000000512057221 */ /* 0x000fe20000000000 */
[----:B--2---:R-:W-:Y:S01]  /*2480*/  FADD R7, R20, R7 ;  /* 0x0000000714077221 */ /* 0x004fe20000000000 */
[----:B------:R-:W-:Y:S01]  /*2490*/  FADD R16, R21, R4 ;  /* 0x0000000415107221 */ /* 0x000fe20000000000 */
[----:B------:R-:W-:Y:S01]  /*24a0*/  FADD R0, R17, R0 ;  /* 0x0000000011007221 */ /* 0x000fe20000000000 */
[----:B------:R-:W-:Y:S01]  /*24b0*/  FADD R2, R19, R2 ;  /* 0x0000000213027221 */ /* 0x000fe20000000000 */
[----:B------:R-:W-:Y:S01]  /*24c0*/  FADD R9, R22, R9 ;  /* 0x0000000916097221 */ /* 0x000fe20000000000 */
[----:B------:R-:W-:Y:S01]  /*24d0*/  FADD R18, R23, R6 ;  /* 0x0000000617127221 */ /* 0x000fe20000000000 */
[----:B------:R-:W-:-:S02]  /*24e0*/  F2FP.BF16.F32.PACK_AB R28, R71, R64 ;  /* 0x00000040471c723e */ /* 0x000fc400000010ff */
[----:B------:R-:W-:Y:S02]  /*24f0*/  F2FP.BF16.F32.PACK_AB R29, R73, R66 ;  /* 0x00000042491d723e */ /* 0x000fe400000010ff */
[----:B------:R-:W-:Y:S02]  /*2500*/  F2FP.BF16.F32.PACK_AB R30, R75, R72 ;  /* 0x000000484b1e723e */ /* 0x000fe400000010ff */
[----:B------:R-:W-:Y:S01]  /*2510*/  F2FP.BF16.F32.PACK_AB R31, R77, R70 ;  /* 0x000000464d1f723e */ /* 0x000fe200000010ff */
[----:B------:R-:W-:Y:S01]  /*2520*/  IMAD.U32 R8, R8, 0x10000, RZ ;  /* 0x0001000008087824 */ /* 0x000fe200078e00ff */
[----:B------:R-:W-:Y:S01]  /*2530*/  F2FP.BF16.F32.PACK_AB R36, R43, R74 ;  /* 0x0000004a2b24723e */ /* 0x000fe200000010ff */
[----:B------:R-:W-:Y:S01]  /*2540*/  IMAD.U32 R10, R10, 0x10000, RZ ;  /* 0x000100000a0a7824 */ /* 0x000fe200078e00ff */
[----:B------:R-:W-:Y:S02]  /*2550*/  F2FP.BF16.F32.PACK_AB R37, R41, R68 ;  /* 0x000000442925723e */ /* 0x000fe400000010ff */
[----:B------:R-:W-:-:S02]  /*2560*/  F2FP.BF16.F32.PACK_AB R38, R40, R57 ;  /* 0x000000392826723e */ /* 0x000fc400000010ff */
[----:B------:R-:W-:Y:S01]  /*2570*/  F2FP.BF16.F32.PACK_AB R39, R42, R63 ;  /* 0x0000003f2a27723e */ /* 0x000fe200000010ff */
[----:B------:R-:W-:Y:S01]  /*2580*/  IMAD.U32 R12, R12, 0x10000, RZ ;  /* 0x000100000c0c7824 */ /* 0x000fe200078e00ff */
[----:B------:R-:W-:Y:S01]  /*2590*/  F2FP.BF16.F32.PACK_AB R40, R58, R61 ;  /* 0x0000003d3a28723e */ /* 0x000fe200000010ff */
[----:B------:R-:W-:Y:S01]  /*25a0*/  IMAD.U32 R14, R14, 0x10000, RZ ;  /* 0x000100000e0e7824 */ /* 0x000fe200078e00ff */
[----:B------:R-:W-:Y:S02]  /*25b0*/  F2FP.BF16.F32.PACK_AB R41, R52, R67 ;  /* 0x000000433429723e */ /* 0x000fe400000010ff */
[----:B------:R-:W-:Y:S02]  /*25c0*/  F2FP.BF16.F32.PACK_AB R42, R56, R59 ;  /* 0x0000003b382a723e */ /* 0x000fe400000010ff */
[----:B------:R-:W-:Y:S02]  /*25d0*/  F2FP.BF16.F32.PACK_AB R43, R54, R65 ;  /* 0x00000041362b723e */ /* 0x000fe400000010ff */
[----:B------:R-:W-:-:S02]  /*25e0*/  F2FP.BF16.F32.PACK_AB R44, R50, R53 ;  /* 0x00000035322c723e */ /* 0x000fc400000010ff */
[----:B------:R-:W-:Y:S02]  /*25f0*/  F2FP.BF16.F32.PACK_AB R45, R48, R55 ;  /* 0x00000037302d723e */ /* 0x000fe400000010ff */
[----:B------:R-:W-:Y:S02]  /*2600*/  F2FP.BF16.F32.PACK_AB R46, R69, R46 ;  /* 0x0000002e452e723e */ /* 0x000fe400000010ff */
[----:B----4-:R-:W-:Y:S02]  /*2610*/  F2FP.BF16.F32.PACK_AB R47, R60, R51 ;  /* 0x000000333c2f723e */ /* 0x010fe400000010ff */
[----:B------:R-:W-:Y:S01]  /*2620*/  F2FP.BF16.F32.PACK_AB R6, R16, R7 ;  /* 0x000000071006723e */ /* 0x000fe200000010ff */
[----:B------:R1:W-:Y:S01]  /*2630*/  @P5 STG.E.128 desc[UR18][R88.64], R28 ;  /* 0x0000001c58005986 */ /* 0x0003e2000c101d12 */
[----:B------:R-:W-:Y:S02]  /*2640*/  F2FP.BF16.F32.PACK_AB R4, R0, R3 ;  /* 0x000000030004723e */ /* 0x000fe400000010ff */
[----:B------:R-:W-:-:S02]  /*2650*/  F2FP.BF16.F32.PACK_AB R5, R2, R5 ;  /* 0x000000050205723e */ /* 0x000fc400000010ff */
[----:B------:R-:W-:Y:S01]  /*2660*/  F2FP.BF16.F32.PACK_AB R7, R18, R9 ;  /* 0x000000091207723e */ /* 0x000fe200000010ff */
[----:B------:R1:W-:Y:S01]  /*2670*/  @P4 STG.E.128 desc[UR18][R86.64], R36 ;  /* 0x0000002456004986 */ /* 0x0003e2000c101d12 */
[----:B---3--:R-:W-:Y:S01]  /*2680*/  FADD R11, R24, R11 ;  /* 0x0000000b180b7221 */ /* 0x008fe20000000000 */
[----:B------:R-:W-:Y:S01]  /*2690*/  FADD R13, R26, R13 ;  /* 0x0000000d1a0d7221 */ /* 0x000fe20000000000 */
[----:B------:R-:W-:Y:S01]  /*26a0*/  FADD R8, R25, R8 ;  /* 0x0000000819087221 */ /* 0x000fe20000000000 */
[----:B------:R-:W-:Y:S01]  /*26b0*/  FADD R10, R27, R10 ;  /* 0x0000000a1b0a7221 */ /* 0x000fe20000000000 */
[----:B------:R1:W-:Y:S01]  /*26c0*/  @P3 STG.E.128 desc[UR18][R84.64], R40 ;  /* 0x0000002854003986 */ /* 0x0003e2000c101d12 */
[----:B-----5:R-:W-:Y:S01]  /*26d0*/  FADD R15, R32, R15 ;  /* 0x0000000f200f7221 */ /* 0x020fe20000000000 */
[----:B------:R-:W-:Y:S01]  /*26e0*/  FADD R34, R34, R49 ;  /* 0x0000003122227221 */ /* 0x000fe20000000000 */
[----:B------:R-:W-:Y:S01]  /*26f0*/  FADD R12, R33, R12 ;  /* 0x0000000c210c7221 */ /* 0x000fe20000000000 */
[----:B------:R-:W-:Y:S01]  /*2700*/  FADD R35, R35, R14 ;  /* 0x0000000e23237221 */ /* 0x000fe20000000000 */
[----:B------:R1:W-:Y:S01]  /*2710*/  @P2 STG.E.128 desc[UR18][R82.64], R44 ;  /* 0x0000002c52002986 */ /* 0x0003e2000c101d12 */
[----:B------:R-:W-:-:S03]  /*2720*/  F2FP.BF16.F32.PACK_AB R8, R8, R11 ;  /* 0x0000000b0808723e */ /* 0x000fc600000010ff */
[----:B------:R1:W-:Y:S01]  /*2730*/  @P1 STG.E.128 desc[UR18][R80.64], R4 ;  /* 0x0000000450001986 */ /* 0x0003e2000c101d12 */
[----:B------:R-:W-:Y:S02]  /*2740*/  F2FP.BF16.F32.PACK_AB R9, R10, R13 ;  /* 0x0000000d0a09723e */ /* 0x000fe400000010ff */
[----:B------:R-:W-:Y:S02]  /*2750*/  F2FP.BF16.F32.PACK_AB R10, R12, R15 ;  /* 0x0000000f0c0a723e */ /* 0x000fe400000010ff */
[----:B------:R-:W-:Y:S01]  /*2760*/  F2FP.BF16.F32.PACK_AB R11, R35, R34 ;  /* 0x00000022230b723e */ /* 0x000fe200000010ff */
[----:B------:R-:W-:Y:S06]  /*2770*/  @!P0 EXIT ;  /* 0x000000000000894d */ /* 0x000fec0003800000 */
[----:B------:R-:W-:Y:S01]  /*2780*/  STG.E.128 desc[UR18][R78.64], R8 ;  /* 0x000000084e007986 */ /* 0x000fe2000c101d12 */
[----:B------:R-:W-:Y:S05]  /*2790*/  EXIT ;  /* 0x000000000000794d */ /* 0x000fea0003800000 */
.L_x_1:
[----:B------:R-:W-:-:S00]  /*27a0*/  BRA `(.L_x_1) ;  /* 0xfffffffc00fc7947 */ /* 0x000fc0000383ffff */
[----:B------:R-:W-:-:S00]  /*27b0*/  NOP ;  /* 0x0000000000007918 */ /* 0x000fc00000000000 */
        /* <DEDUP_REMOVED lines=12> */
.L_x_2:


//--------------------- .nv.shared.triton_mm      --------------------------
	.section	.nv.shared.triton_mm,"aw",@nobits
	.sectionflags	@""
	.align	16
	.zero		1024


//--------------------- .nv.constant0.triton_mm   --------------------------
	.section	.nv.constant0.triton_mm,"a",@progbits
	.sectionflags	@""
	.align	4
.nv.constant0.triton_mm:
	.zero		568
